//
// Generated by NVIDIA NVVM Compiler
//
// Compiler Build ID: CL-36424714
// Cuda compilation tools, release 13.0, V13.0.88
// Based on NVVM 20.0.0
//

.version 9.0
.target sm_100
.address_size 64

	// .globl	_Z4gamePy
.global .align 4 .b8 precalc_xorwow_matrix[102400];
.global .align 4 .b8 precalc_xorwow_offset_matrix[102400];
.global .align 4 .b8 mrg32k3aM1[2304];
.global .align 4 .b8 mrg32k3aM2[2304];
.global .align 4 .b8 mrg32k3aM1SubSeq[2016];
.global .align 4 .b8 mrg32k3aM2SubSeq[2016];
.global .align 4 .b8 mrg32k3aM1Seq[2304];
.global .align 4 .b8 mrg32k3aM2Seq[2304];
.const .align 8 .b8 __cr_lgamma_table[72];

.visible .entry _Z4gamePy(
	.param .u64 .ptr .align 1 _Z4gamePy_param_0
)
{
	.reg .pred 	%p<9>;
	.reg .b32 	%r<818>;
	.reg .b64 	%rd<5>;

	ld.param.u64 	%rd1, [_Z4gamePy_param_0];
	mov.u32 	%r45, %ntid.x;
	mov.u32 	%r46, %ctaid.x;
	mov.u32 	%r47, %tid.x;
	mad.lo.s32 	%r809, %r45, %r46, %r47;
	shr.s32 	%r810, %r809, 31;
	mov.b32 	%r806, 0;
	mov.b32 	%r48, -766435501;
	mul.hi.u32 	%r49, %r48, %r806;
	mov.b32 	%r50, -845247145;
	mul.hi.u32 	%r51, %r50, %r809;
	mul.lo.s32 	%r52, %r809, -845247145;
	xor.b32  	%r53, %r51, 1026873;
	xor.b32  	%r54, %r810, %r49;
	mul.hi.u32 	%r55, %r48, %r53;
	mul.lo.s32 	%r56, %r53, -766435501;
	mul.hi.u32 	%r57, %r50, %r54;
	mul.lo.s32 	%r58, %r54, -845247145;
	xor.b32  	%r59, %r52, %r57;
	xor.b32  	%r60, %r59, -1639504654;
	xor.b32  	%r61, %r55, -1150833019;
	mul.hi.u32 	%r62, %r48, %r60;
	mul.lo.s32 	%r63, %r60, -766435501;
	mul.hi.u32 	%r64, %r50, %r61;
	mul.lo.s32 	%r65, %r61, -845247145;
	xor.b32  	%r66, %r58, %r64;
	xor.b32  	%r67, %r66, 1014931115;
	xor.b32  	%r68, %r56, %r62;
	xor.b32  	%r69, %r68, 1993301258;
	mul.hi.u32 	%r70, %r48, %r67;
	mul.lo.s32 	%r71, %r67, -766435501;
	mul.hi.u32 	%r72, %r50, %r69;
	mul.lo.s32 	%r73, %r69, -845247145;
	xor.b32  	%r74, %r65, %r72;
	xor.b32  	%r75, %r74, -625600412;
	xor.b32  	%r76, %r63, %r70;
	xor.b32  	%r77, %r76, 842468239;
	mul.hi.u32 	%r78, %r48, %r75;
	mul.lo.s32 	%r79, %r75, -766435501;
	mul.hi.u32 	%r80, %r50, %r77;
	mul.lo.s32 	%r81, %r77, -845247145;
	xor.b32  	%r82, %r73, %r80;
	xor.b32  	%r83, %r82, 2028835357;
	xor.b32  	%r84, %r71, %r78;
	xor.b32  	%r85, %r84, -308364780;
	mul.hi.u32 	%r86, %r48, %r83;
	mul.lo.s32 	%r87, %r83, -766435501;
	mul.hi.u32 	%r88, %r50, %r85;
	mul.lo.s32 	%r89, %r85, -845247145;
	xor.b32  	%r90, %r81, %r88;
	xor.b32  	%r91, %r90, 388303830;
	xor.b32  	%r92, %r79, %r86;
	xor.b32  	%r93, %r92, -1459197799;
	mul.hi.u32 	%r94, %r48, %r91;
	mul.lo.s32 	%r95, %r91, -766435501;
	mul.hi.u32 	%r96, %r50, %r93;
	mul.lo.s32 	%r97, %r93, -845247145;
	xor.b32  	%r98, %r89, %r96;
	xor.b32  	%r99, %r98, -1252227697;
	xor.b32  	%r100, %r87, %r94;
	xor.b32  	%r101, %r100, 1684936478;
	mul.hi.u32 	%r102, %r48, %r99;
	mul.lo.s32 	%r103, %r99, -766435501;
	mul.hi.u32 	%r104, %r50, %r101;
	mul.lo.s32 	%r105, %r101, -845247145;
	xor.b32  	%r106, %r97, %r104;
	xor.b32  	%r107, %r106, 1402208072;
	xor.b32  	%r108, %r95, %r102;
	xor.b32  	%r109, %r108, 534103459;
	mul.hi.u32 	%r110, %r48, %r107;
	mul.lo.s32 	%r111, %r107, -766435501;
	mul.hi.u32 	%r112, %r50, %r109;
	mul.lo.s32 	%r113, %r109, -845247145;
	xor.b32  	%r114, %r105, %r112;
	xor.b32  	%r814, %r114, -238323455;
	xor.b32  	%r115, %r103, %r110;
	xor.b32  	%r812, %r115, -616729560;
	mul.hi.u32 	%r116, %r48, %r814;
	mul.hi.u32 	%r117, %r50, %r812;
	xor.b32  	%r811, %r113, %r117;
	xor.b32  	%r813, %r111, %r116;
	mov.b32 	%r805, 3;
	mov.b32 	%r804, 462789791;
	mov.u32 	%r807, %r806;
	mov.u32 	%r817, %r806;
$L__BB0_1:
	.pragma "nounroll";
	mul.lo.s32 	%r122, %r814, -766435501;
	xor.b32  	%r123, %r813, -1767562579;
	mul.lo.s32 	%r124, %r812, -845247145;
	xor.b32  	%r125, %r811, -1878854982;
	and.b32  	%r126, %r125, 50529027;
	shr.u32 	%r127, %r125, 2;
	and.b32  	%r128, %r127, 50529027;
	shr.u32 	%r129, %r811, 22;
	and.b32  	%r130, %r129, 3;
	add.s32 	%r121, %r130, 9;
	add.s32 	%r119, %r128, %r126;
	mov.b32 	%r120, 16843009;
	// begin inline asm
	dp4a.u32.u32 %r118, %r119, %r120, %r121;
	// end inline asm
	mul.hi.u32 	%r131, %r124, -1431655765;
	shr.u32 	%r132, %r131, 2;
	mul.lo.s32 	%r133, %r132, 6;
	sub.s32 	%r134, %r124, %r133;
	mul.hi.u32 	%r135, %r123, -1431655765;
	shr.u32 	%r136, %r135, 2;
	mul.lo.s32 	%r137, %r136, 6;
	sub.s32 	%r138, %r123, %r137;
	add.s32 	%r139, %r805, -2;
	mov.b32 	%r140, -766435501;
	mul.hi.u32 	%r141, %r140, %r139;
	add.s32 	%r142, %r804, -1229225292;
	mov.b32 	%r143, -845247145;
	mul.hi.u32 	%r144, %r143, %r809;
	mul.lo.s32 	%r18, %r809, -845247145;
	xor.b32  	%r145, %r817, %r144;
	xor.b32  	%r146, %r145, 1026873;
	xor.b32  	%r147, %r810, %r141;
	mul.hi.u32 	%r19, %r140, %r146;
	mul.lo.s32 	%r20, %r146, -766435501;
	mul.hi.u32 	%r148, %r143, %r147;
	mul.lo.s32 	%r149, %r147, -845247145;
	xor.b32  	%r150, %r18, %r148;
	xor.b32  	%r151, %r150, -1639504654;
	xor.b32  	%r152, %r142, %r19;
	xor.b32  	%r153, %r152, -1150833019;
	mul.hi.u32 	%r154, %r140, %r151;
	mul.lo.s32 	%r155, %r151, -766435501;
	mul.hi.u32 	%r156, %r143, %r153;
	mul.lo.s32 	%r157, %r153, -845247145;
	xor.b32  	%r158, %r149, %r156;
	xor.b32  	%r159, %r158, 1014931115;
	xor.b32  	%r160, %r20, %r154;
	xor.b32  	%r161, %r160, 1993301258;
	mul.hi.u32 	%r162, %r140, %r159;
	mul.lo.s32 	%r163, %r159, -766435501;
	mul.hi.u32 	%r164, %r143, %r161;
	mul.lo.s32 	%r165, %r161, -845247145;
	xor.b32  	%r166, %r157, %r164;
	xor.b32  	%r167, %r166, -625600412;
	xor.b32  	%r168, %r155, %r162;
	xor.b32  	%r169, %r168, 842468239;
	mul.hi.u32 	%r170, %r140, %r167;
	mul.lo.s32 	%r171, %r167, -766435501;
	mul.hi.u32 	%r172, %r143, %r169;
	mul.lo.s32 	%r173, %r169, -845247145;
	xor.b32  	%r174, %r165, %r172;
	xor.b32  	%r175, %r174, 2028835357;
	xor.b32  	%r176, %r163, %r170;
	xor.b32  	%r177, %r176, -308364780;
	mul.hi.u32 	%r178, %r140, %r175;
	mul.lo.s32 	%r179, %r175, -766435501;
	mul.hi.u32 	%r180, %r143, %r177;
	mul.lo.s32 	%r181, %r177, -845247145;
	xor.b32  	%r182, %r173, %r180;
	xor.b32  	%r183, %r182, 388303830;
	xor.b32  	%r184, %r171, %r178;
	xor.b32  	%r185, %r184, -1459197799;
	mul.hi.u32 	%r186, %r140, %r183;
	mul.lo.s32 	%r187, %r183, -766435501;
	mul.hi.u32 	%r188, %r143, %r185;
	mul.lo.s32 	%r189, %r185, -845247145;
	xor.b32  	%r190, %r181, %r188;
	xor.b32  	%r191, %r190, -1252227697;
	xor.b32  	%r192, %r179, %r186;
	xor.b32  	%r193, %r192, 1684936478;
	mul.hi.u32 	%r194, %r140, %r191;
	mul.lo.s32 	%r195, %r191, -766435501;
	mul.hi.u32 	%r196, %r143, %r193;
	mul.lo.s32 	%r197, %r193, -845247145;
	xor.b32  	%r198, %r189, %r196;
	xor.b32  	%r199, %r198, 1402208072;
	xor.b32  	%r200, %r187, %r194;
	xor.b32  	%r201, %r200, 534103459;
	mul.hi.u32 	%r202, %r140, %r199;
	mul.lo.s32 	%r203, %r199, -766435501;
	mul.hi.u32 	%r204, %r143, %r201;
	mul.lo.s32 	%r205, %r201, -845247145;
	xor.b32  	%r206, %r197, %r204;
	xor.b32  	%r21, %r206, -238323455;
	xor.b32  	%r207, %r195, %r202;
	xor.b32  	%r208, %r207, -616729560;
	mul.hi.u32 	%r209, %r140, %r21;
	mul.hi.u32 	%r210, %r143, %r208;
	xor.b32  	%r211, %r205, %r210;
	xor.b32  	%r212, %r211, -1878854982;
	xor.b32  	%r213, %r203, %r209;
	xor.b32  	%r214, %r213, -1767562579;
	mul.hi.u32 	%r215, %r122, -1431655765;
	shr.u32 	%r216, %r215, 2;
	mul.lo.s32 	%r217, %r216, 6;
	sub.s32 	%r218, %r122, %r217;
	mul.hi.u32 	%r219, %r212, -1431655765;
	shr.u32 	%r220, %r219, 2;
	mul.lo.s32 	%r221, %r220, 6;
	sub.s32 	%r222, %r212, %r221;
	add.s32 	%r223, %r138, %r218;
	add.s32 	%r224, %r223, %r134;
	add.s32 	%r225, %r224, %r222;
	mul.lo.s32 	%r226, %r208, -845247145;
	mul.hi.u32 	%r227, %r226, -1431655765;
	shr.u32 	%r228, %r227, 2;
	mul.lo.s32 	%r229, %r228, 6;
	sub.s32 	%r230, %r226, %r229;
	add.s32 	%r231, %r225, %r230;
	mul.hi.u32 	%r232, %r214, -1431655765;
	shr.u32 	%r233, %r232, 2;
	mul.lo.s32 	%r234, %r233, 6;
	sub.s32 	%r235, %r214, %r234;
	add.s32 	%r236, %r235, %r231;
	add.s32 	%r237, %r236, 6;
	setp.gt.u32 	%p1, %r118, %r237;
	selp.u32 	%r238, 1, 0, %p1;
	add.s32 	%r22, %r807, %r238;
	setp.eq.s32 	%p2, %r806, 3814696;
	@%p2 bra 	$L__BB0_6;
	mul.lo.s32 	%r251, %r21, -766435501;
	add.s32 	%r252, %r805, -1;
	mov.b32 	%r253, -766435501;
	mul.hi.u32 	%r254, %r253, %r252;
	add.s32 	%r255, %r804, -1995660793;
	xor.b32  	%r256, %r810, %r254;
	mov.b32 	%r257, -845247145;
	mul.hi.u32 	%r258, %r257, %r256;
	mul.lo.s32 	%r259, %r256, -845247145;
	xor.b32  	%r260, %r18, %r258;
	xor.b32  	%r261, %r260, -1639504654;
	xor.b32  	%r262, %r255, %r19;
	xor.b32  	%r263, %r262, -1150833019;
	mul.hi.u32 	%r264, %r253, %r261;
	mul.lo.s32 	%r265, %r261, -766435501;
	mul.hi.u32 	%r266, %r257, %r263;
	mul.lo.s32 	%r267, %r263, -845247145;
	xor.b32  	%r268, %r259, %r266;
	xor.b32  	%r269, %r268, 1014931115;
	xor.b32  	%r270, %r20, %r264;
	xor.b32  	%r271, %r270, 1993301258;
	mul.hi.u32 	%r272, %r253, %r269;
	mul.lo.s32 	%r273, %r269, -766435501;
	mul.hi.u32 	%r274, %r257, %r271;
	mul.lo.s32 	%r275, %r271, -845247145;
	xor.b32  	%r276, %r267, %r274;
	xor.b32  	%r277, %r276, -625600412;
	xor.b32  	%r278, %r265, %r272;
	xor.b32  	%r279, %r278, 842468239;
	mul.hi.u32 	%r280, %r253, %r277;
	mul.lo.s32 	%r281, %r277, -766435501;
	mul.hi.u32 	%r282, %r257, %r279;
	mul.lo.s32 	%r283, %r279, -845247145;
	xor.b32  	%r284, %r275, %r282;
	xor.b32  	%r285, %r284, 2028835357;
	xor.b32  	%r286, %r273, %r280;
	xor.b32  	%r287, %r286, -308364780;
	mul.hi.u32 	%r288, %r253, %r285;
	mul.lo.s32 	%r289, %r285, -766435501;
	mul.hi.u32 	%r290, %r257, %r287;
	mul.lo.s32 	%r291, %r287, -845247145;
	xor.b32  	%r292, %r283, %r290;
	xor.b32  	%r293, %r292, 388303830;
	xor.b32  	%r294, %r281, %r288;
	xor.b32  	%r295, %r294, -1459197799;
	mul.hi.u32 	%r296, %r253, %r293;
	mul.lo.s32 	%r297, %r293, -766435501;
	mul.hi.u32 	%r298, %r257, %r295;
	mul.lo.s32 	%r299, %r295, -845247145;
	xor.b32  	%r300, %r291, %r298;
	xor.b32  	%r301, %r300, -1252227697;
	xor.b32  	%r302, %r289, %r296;
	xor.b32  	%r303, %r302, 1684936478;
	mul.hi.u32 	%r304, %r253, %r301;
	mul.lo.s32 	%r305, %r301, -766435501;
	mul.hi.u32 	%r306, %r257, %r303;
	mul.lo.s32 	%r307, %r303, -845247145;
	xor.b32  	%r308, %r299, %r306;
	xor.b32  	%r309, %r308, 1402208072;
	xor.b32  	%r310, %r297, %r304;
	xor.b32  	%r311, %r310, 534103459;
	mul.hi.u32 	%r312, %r253, %r309;
	mul.lo.s32 	%r313, %r309, -766435501;
	mul.hi.u32 	%r314, %r257, %r311;
	mul.lo.s32 	%r315, %r311, -845247145;
	xor.b32  	%r316, %r307, %r314;
	xor.b32  	%r317, %r316, -238323455;
	xor.b32  	%r318, %r305, %r312;
	xor.b32  	%r319, %r318, -616729560;
	mul.hi.u32 	%r320, %r253, %r317;
	mul.lo.s32 	%r321, %r317, -766435501;
	mul.hi.u32 	%r322, %r257, %r319;
	mul.lo.s32 	%r323, %r319, -845247145;
	xor.b32  	%r324, %r315, %r322;
	xor.b32  	%r325, %r324, -1878854982;
	xor.b32  	%r326, %r313, %r320;
	xor.b32  	%r327, %r326, -1767562579;
	and.b32  	%r328, %r251, 50529027;
	shr.u32 	%r329, %r251, 2;
	and.b32  	%r330, %r329, 50529027;
	shr.u32 	%r331, %r251, 22;
	and.b32  	%r332, %r331, 3;
	add.s32 	%r242, %r332, 9;
	add.s32 	%r240, %r330, %r328;
	mov.b32 	%r249, 16843009;
	// begin inline asm
	dp4a.u32.u32 %r239, %r240, %r249, %r242;
	// end inline asm
	mul.hi.u32 	%r333, %r325, -1431655765;
	shr.u32 	%r334, %r333, 2;
	mul.lo.s32 	%r335, %r334, 6;
	sub.s32 	%r336, %r325, %r335;
	mul.hi.u32 	%r337, %r323, -1431655765;
	shr.u32 	%r338, %r337, 2;
	mul.lo.s32 	%r339, %r338, 6;
	sub.s32 	%r340, %r323, %r339;
	mul.hi.u32 	%r341, %r327, -1431655765;
	shr.u32 	%r342, %r341, 2;
	mul.lo.s32 	%r343, %r342, 6;
	sub.s32 	%r344, %r327, %r343;
	add.s32 	%r23, %r805, 4;
	mul.hi.u32 	%r345, %r253, %r805;
	add.s32 	%r346, %r804, 1532871002;
	xor.b32  	%r347, %r810, %r345;
	mul.hi.u32 	%r348, %r257, %r347;
	mul.lo.s32 	%r349, %r347, -845247145;
	xor.b32  	%r350, %r18, %r348;
	xor.b32  	%r351, %r350, -1639504654;
	xor.b32  	%r352, %r346, %r19;
	xor.b32  	%r353, %r352, -1150833019;
	mul.hi.u32 	%r354, %r253, %r351;
	mul.lo.s32 	%r355, %r351, -766435501;
	mul.hi.u32 	%r356, %r257, %r353;
	mul.lo.s32 	%r357, %r353, -845247145;
	xor.b32  	%r358, %r349, %r356;
	xor.b32  	%r359, %r358, 1014931115;
	xor.b32  	%r360, %r20, %r354;
	xor.b32  	%r361, %r360, 1993301258;
	mul.hi.u32 	%r362, %r253, %r359;
	mul.lo.s32 	%r363, %r359, -766435501;
	mul.hi.u32 	%r364, %r257, %r361;
	mul.lo.s32 	%r365, %r361, -845247145;
	xor.b32  	%r366, %r357, %r364;
	xor.b32  	%r367, %r366, -625600412;
	xor.b32  	%r368, %r355, %r362;
	xor.b32  	%r369, %r368, 842468239;
	mul.hi.u32 	%r370, %r253, %r367;
	mul.lo.s32 	%r371, %r367, -766435501;
	mul.hi.u32 	%r372, %r257, %r369;
	mul.lo.s32 	%r373, %r369, -845247145;
	xor.b32  	%r374, %r365, %r372;
	xor.b32  	%r375, %r374, 2028835357;
	xor.b32  	%r376, %r363, %r370;
	xor.b32  	%r377, %r376, -308364780;
	mul.hi.u32 	%r378, %r253, %r375;
	mul.lo.s32 	%r379, %r375, -766435501;
	mul.hi.u32 	%r380, %r257, %r377;
	mul.lo.s32 	%r381, %r377, -845247145;
	xor.b32  	%r382, %r373, %r380;
	xor.b32  	%r383, %r382, 388303830;
	xor.b32  	%r384, %r371, %r378;
	xor.b32  	%r385, %r384, -1459197799;
	mul.hi.u32 	%r386, %r253, %r383;
	mul.lo.s32 	%r387, %r383, -766435501;
	mul.hi.u32 	%r388, %r257, %r385;
	mul.lo.s32 	%r389, %r385, -845247145;
	xor.b32  	%r390, %r381, %r388;
	xor.b32  	%r391, %r390, -1252227697;
	xor.b32  	%r392, %r379, %r386;
	xor.b32  	%r393, %r392, 1684936478;
	mul.hi.u32 	%r394, %r253, %r391;
	mul.lo.s32 	%r395, %r391, -766435501;
	mul.hi.u32 	%r396, %r257, %r393;
	mul.lo.s32 	%r397, %r393, -845247145;
	xor.b32  	%r398, %r389, %r396;
	xor.b32  	%r399, %r398, 1402208072;
	xor.b32  	%r400, %r387, %r394;
	xor.b32  	%r401, %r400, 534103459;
	mul.hi.u32 	%r402, %r253, %r399;
	mul.lo.s32 	%r403, %r399, -766435501;
	mul.hi.u32 	%r404, %r257, %r401;
	mul.lo.s32 	%r405, %r401, -845247145;
	xor.b32  	%r406, %r397, %r404;
	xor.b32  	%r407, %r406, -238323455;
	xor.b32  	%r408, %r395, %r402;
	xor.b32  	%r409, %r408, -616729560;
	mul.hi.u32 	%r410, %r253, %r407;
	mul.lo.s32 	%r411, %r407, -766435501;
	mul.hi.u32 	%r412, %r257, %r409;
	xor.b32  	%r413, %r405, %r412;
	xor.b32  	%r414, %r413, -1878854982;
	xor.b32  	%r415, %r403, %r410;
	xor.b32  	%r416, %r415, -1767562579;
	mul.hi.u32 	%r417, %r321, -1431655765;
	shr.u32 	%r418, %r417, 2;
	mul.lo.s32 	%r419, %r418, 6;
	sub.s32 	%r420, %r321, %r419;
	mul.hi.u32 	%r421, %r414, -1431655765;
	shr.u32 	%r422, %r421, 2;
	mul.lo.s32 	%r423, %r422, 6;
	sub.s32 	%r424, %r414, %r423;
	add.s32 	%r425, %r344, %r420;
	add.s32 	%r426, %r425, %r340;
	add.s32 	%r427, %r426, %r336;
	add.s32 	%r428, %r427, %r424;
	mul.lo.s32 	%r429, %r409, -845247145;
	mul.hi.u32 	%r430, %r429, -1431655765;
	shr.u32 	%r431, %r430, 2;
	mul.lo.s32 	%r432, %r431, 6;
	sub.s32 	%r433, %r429, %r432;
	add.s32 	%r434, %r433, %r428;
	add.s32 	%r435, %r434, 6;
	setp.gt.u32 	%p3, %r239, %r435;
	selp.u32 	%r436, 1, 0, %p3;
	add.s32 	%r437, %r22, %r436;
	and.b32  	%r438, %r416, 50529027;
	shr.u32 	%r439, %r416, 2;
	and.b32  	%r440, %r439, 50529027;
	shr.u32 	%r441, %r416, 22;
	and.b32  	%r442, %r441, 3;
	add.s32 	%r246, %r442, 9;
	add.s32 	%r244, %r440, %r438;
	// begin inline asm
	dp4a.u32.u32 %r243, %r244, %r249, %r246;
	// end inline asm
	add.s32 	%r443, %r805, 1;
	mul.hi.u32 	%r444, %r253, %r443;
	add.s32 	%r445, %r804, 766435501;
	xor.b32  	%r446, %r810, %r444;
	mul.hi.u32 	%r447, %r257, %r446;
	mul.lo.s32 	%r448, %r446, -845247145;
	xor.b32  	%r449, %r18, %r447;
	xor.b32  	%r450, %r449, -1639504654;
	xor.b32  	%r451, %r445, %r19;
	xor.b32  	%r452, %r451, -1150833019;
	mul.hi.u32 	%r453, %r253, %r450;
	mul.lo.s32 	%r454, %r450, -766435501;
	mul.hi.u32 	%r455, %r257, %r452;
	mul.lo.s32 	%r456, %r452, -845247145;
	xor.b32  	%r457, %r448, %r455;
	xor.b32  	%r458, %r457, 1014931115;
	xor.b32  	%r459, %r20, %r453;
	xor.b32  	%r460, %r459, 1993301258;
	mul.hi.u32 	%r461, %r253, %r458;
	mul.lo.s32 	%r462, %r458, -766435501;
	mul.hi.u32 	%r463, %r257, %r460;
	mul.lo.s32 	%r464, %r460, -845247145;
	xor.b32  	%r465, %r456, %r463;
	xor.b32  	%r466, %r465, -625600412;
	xor.b32  	%r467, %r454, %r461;
	xor.b32  	%r468, %r467, 842468239;
	mul.hi.u32 	%r469, %r253, %r466;
	mul.lo.s32 	%r470, %r466, -766435501;
	mul.hi.u32 	%r471, %r257, %r468;
	mul.lo.s32 	%r472, %r468, -845247145;
	xor.b32  	%r473, %r464, %r471;
	xor.b32  	%r474, %r473, 2028835357;
	xor.b32  	%r475, %r462, %r469;
	xor.b32  	%r476, %r475, -308364780;
	mul.hi.u32 	%r477, %r253, %r474;
	mul.lo.s32 	%r478, %r474, -766435501;
	mul.hi.u32 	%r479, %r257, %r476;
	mul.lo.s32 	%r480, %r476, -845247145;
	xor.b32  	%r481, %r472, %r479;
	xor.b32  	%r482, %r481, 388303830;
	xor.b32  	%r483, %r470, %r477;
	xor.b32  	%r484, %r483, -1459197799;
	mul.hi.u32 	%r485, %r253, %r482;
	mul.lo.s32 	%r486, %r482, -766435501;
	mul.hi.u32 	%r487, %r257, %r484;
	mul.lo.s32 	%r488, %r484, -845247145;
	xor.b32  	%r489, %r480, %r487;
	xor.b32  	%r490, %r489, -1252227697;
	xor.b32  	%r491, %r478, %r485;
	xor.b32  	%r492, %r491, 1684936478;
	mul.hi.u32 	%r493, %r253, %r490;
	mul.lo.s32 	%r494, %r490, -766435501;
	mul.hi.u32 	%r495, %r257, %r492;
	mul.lo.s32 	%r496, %r492, -845247145;
	xor.b32  	%r497, %r488, %r495;
	xor.b32  	%r498, %r497, 1402208072;
	xor.b32  	%r499, %r486, %r493;
	xor.b32  	%r500, %r499, 534103459;
	mul.hi.u32 	%r501, %r253, %r498;
	mul.lo.s32 	%r502, %r498, -766435501;
	mul.hi.u32 	%r503, %r257, %r500;
	mul.lo.s32 	%r504, %r500, -845247145;
	xor.b32  	%r505, %r496, %r503;
	xor.b32  	%r506, %r505, -238323455;
	xor.b32  	%r507, %r494, %r501;
	xor.b32  	%r508, %r507, -616729560;
	mul.hi.u32 	%r509, %r253, %r506;
	mul.lo.s32 	%r510, %r506, -766435501;
	mul.hi.u32 	%r511, %r257, %r508;
	xor.b32  	%r512, %r504, %r511;
	xor.b32  	%r513, %r512, -1878854982;
	xor.b32  	%r514, %r502, %r509;
	mul.hi.u32 	%r515, %r411, -1431655765;
	shr.u32 	%r516, %r515, 2;
	mul.lo.s32 	%r517, %r516, 6;
	sub.s32 	%r518, %r411, %r517;
	mul.hi.u32 	%r519, %r513, -1431655765;
	shr.u32 	%r520, %r519, 2;
	mul.lo.s32 	%r521, %r520, 6;
	sub.s32 	%r522, %r513, %r521;
	add.s32 	%r523, %r522, %r518;
	xor.b32  	%r524, %r514, -1767562579;
	mul.lo.s32 	%r525, %r508, -845247145;
	mul.hi.u32 	%r526, %r525, -1431655765;
	shr.u32 	%r527, %r526, 2;
	mul.lo.s32 	%r528, %r527, 6;
	sub.s32 	%r529, %r525, %r528;
	add.s32 	%r530, %r523, %r529;
	mul.hi.u32 	%r531, %r524, -1431655765;
	shr.u32 	%r532, %r531, 2;
	mul.lo.s32 	%r533, %r532, 6;
	sub.s32 	%r534, %r524, %r533;
	add.s32 	%r535, %r805, 2;
	mul.hi.u32 	%r536, %r253, %r535;
	xor.b32  	%r537, %r810, %r536;
	mul.hi.u32 	%r538, %r257, %r537;
	mul.lo.s32 	%r539, %r537, -845247145;
	xor.b32  	%r540, %r18, %r538;
	xor.b32  	%r541, %r540, -1639504654;
	xor.b32  	%r542, %r804, %r19;
	xor.b32  	%r543, %r542, -1150833019;
	mul.hi.u32 	%r544, %r253, %r541;
	mul.lo.s32 	%r545, %r541, -766435501;
	mul.hi.u32 	%r546, %r257, %r543;
	mul.lo.s32 	%r547, %r543, -845247145;
	xor.b32  	%r548, %r539, %r546;
	xor.b32  	%r549, %r548, 1014931115;
	xor.b32  	%r550, %r20, %r544;
	xor.b32  	%r551, %r550, 1993301258;
	mul.hi.u32 	%r552, %r253, %r549;
	mul.lo.s32 	%r553, %r549, -766435501;
	mul.hi.u32 	%r554, %r257, %r551;
	mul.lo.s32 	%r555, %r551, -845247145;
	xor.b32  	%r556, %r547, %r554;
	xor.b32  	%r557, %r556, -625600412;
	xor.b32  	%r558, %r545, %r552;
	xor.b32  	%r559, %r558, 842468239;
	mul.hi.u32 	%r560, %r253, %r557;
	mul.lo.s32 	%r561, %r557, -766435501;
	mul.hi.u32 	%r562, %r257, %r559;
	mul.lo.s32 	%r563, %r559, -845247145;
	xor.b32  	%r564, %r555, %r562;
	xor.b32  	%r565, %r564, 2028835357;
	xor.b32  	%r566, %r553, %r560;
	xor.b32  	%r567, %r566, -308364780;
	mul.hi.u32 	%r568, %r253, %r565;
	mul.lo.s32 	%r569, %r565, -766435501;
	mul.hi.u32 	%r570, %r257, %r567;
	mul.lo.s32 	%r571, %r567, -845247145;
	xor.b32  	%r572, %r563, %r570;
	xor.b32  	%r573, %r572, 388303830;
	xor.b32  	%r574, %r561, %r568;
	xor.b32  	%r575, %r574, -1459197799;
	mul.hi.u32 	%r576, %r253, %r573;
	mul.lo.s32 	%r577, %r573, -766435501;
	mul.hi.u32 	%r578, %r257, %r575;
	mul.lo.s32 	%r579, %r575, -845247145;
	xor.b32  	%r580, %r571, %r578;
	xor.b32  	%r581, %r580, -1252227697;
	xor.b32  	%r582, %r569, %r576;
	xor.b32  	%r583, %r582, 1684936478;
	mul.hi.u32 	%r584, %r253, %r581;
	mul.lo.s32 	%r585, %r581, -766435501;
	mul.hi.u32 	%r586, %r257, %r583;
	mul.lo.s32 	%r587, %r583, -845247145;
	xor.b32  	%r588, %r579, %r586;
	xor.b32  	%r589, %r588, 1402208072;
	xor.b32  	%r590, %r577, %r584;
	xor.b32  	%r591, %r590, 534103459;
	mul.hi.u32 	%r592, %r253, %r589;
	mul.lo.s32 	%r593, %r589, -766435501;
	mul.hi.u32 	%r594, %r257, %r591;
	mul.lo.s32 	%r595, %r591, -845247145;
	xor.b32  	%r596, %r587, %r594;
	xor.b32  	%r597, %r596, -238323455;
	xor.b32  	%r598, %r585, %r592;
	xor.b32  	%r599, %r598, -616729560;
	mul.hi.u32 	%r600, %r253, %r597;
	mul.lo.s32 	%r24, %r597, -766435501;
	mul.hi.u32 	%r601, %r257, %r599;
	mul.lo.s32 	%r602, %r599, -845247145;
	xor.b32  	%r603, %r595, %r601;
	xor.b32  	%r604, %r593, %r600;
	xor.b32  	%r25, %r604, -1767562579;
	mul.hi.u32 	%r605, %r510, -1431655765;
	shr.u32 	%r606, %r605, 2;
	mul.lo.s32 	%r607, %r606, 6;
	sub.s32 	%r608, %r510, %r607;
	add.s32 	%r609, %r530, %r608;
	add.s32 	%r610, %r609, %r534;
	xor.b32  	%r611, %r603, -1878854982;
	mul.hi.u32 	%r612, %r611, -1431655765;
	shr.u32 	%r613, %r612, 2;
	mul.lo.s32 	%r614, %r613, 6;
	sub.s32 	%r615, %r611, %r614;
	add.s32 	%r616, %r615, %r610;
	add.s32 	%r617, %r616, 6;
	setp.gt.u32 	%p4, %r243, %r617;
	selp.u32 	%r618, 1, 0, %p4;
	add.s32 	%r26, %r437, %r618;
	and.b32  	%r619, %r602, 50529027;
	shr.u32 	%r620, %r602, 2;
	and.b32  	%r621, %r620, 50529027;
	shr.u32 	%r622, %r602, 22;
	and.b32  	%r623, %r622, 3;
	add.s32 	%r250, %r623, 9;
	add.s32 	%r248, %r621, %r619;
	// begin inline asm
	dp4a.u32.u32 %r247, %r248, %r249, %r250;
	// end inline asm
	setp.ne.s32 	%p5, %r23, 1;
	@%p5 bra 	$L__BB0_5;
	add.s32 	%r817, %r817, 1;
	setp.ne.s32 	%p6, %r817, 0;
	@%p6 bra 	$L__BB0_5;
	add.s32 	%r809, %r809, 1;
	setp.eq.s32 	%p7, %r809, 0;
	selp.u32 	%r625, 1, 0, %p7;
	add.s32 	%r810, %r810, %r625;
	mov.b32 	%r817, 0;
$L__BB0_5:
	add.s32 	%r626, %r805, 3;
	mov.b32 	%r627, -766435501;
	mul.hi.u32 	%r628, %r627, %r626;
	add.s32 	%r629, %r804, -766435501;
	mov.b32 	%r630, -845247145;
	mul.hi.u32 	%r631, %r630, %r809;
	mul.lo.s32 	%r632, %r809, -845247145;
	xor.b32  	%r633, %r817, %r631;
	xor.b32  	%r634, %r633, 1026873;
	xor.b32  	%r635, %r810, %r628;
	mul.hi.u32 	%r636, %r627, %r634;
	mul.lo.s32 	%r637, %r634, -766435501;
	mul.hi.u32 	%r638, %r630, %r635;
	mul.lo.s32 	%r639, %r635, -845247145;
	xor.b32  	%r640, %r632, %r638;
	xor.b32  	%r641, %r640, -1639504654;
	xor.b32  	%r642, %r629, %r636;
	xor.b32  	%r643, %r642, -1150833019;
	mul.hi.u32 	%r644, %r627, %r641;
	mul.lo.s32 	%r645, %r641, -766435501;
	mul.hi.u32 	%r646, %r630, %r643;
	mul.lo.s32 	%r647, %r643, -845247145;
	xor.b32  	%r648, %r639, %r646;
	xor.b32  	%r649, %r648, 1014931115;
	xor.b32  	%r650, %r637, %r644;
	xor.b32  	%r651, %r650, 1993301258;
	mul.hi.u32 	%r652, %r627, %r649;
	mul.lo.s32 	%r653, %r649, -766435501;
	mul.hi.u32 	%r654, %r630, %r651;
	mul.lo.s32 	%r655, %r651, -845247145;
	xor.b32  	%r656, %r647, %r654;
	xor.b32  	%r657, %r656, -625600412;
	xor.b32  	%r658, %r645, %r652;
	xor.b32  	%r659, %r658, 842468239;
	mul.hi.u32 	%r660, %r627, %r657;
	mul.lo.s32 	%r661, %r657, -766435501;
	mul.hi.u32 	%r662, %r630, %r659;
	mul.lo.s32 	%r663, %r659, -845247145;
	xor.b32  	%r664, %r655, %r662;
	xor.b32  	%r665, %r664, 2028835357;
	xor.b32  	%r666, %r653, %r660;
	xor.b32  	%r667, %r666, -308364780;
	mul.hi.u32 	%r668, %r627, %r665;
	mul.lo.s32 	%r669, %r665, -766435501;
	mul.hi.u32 	%r670, %r630, %r667;
	mul.lo.s32 	%r671, %r667, -845247145;
	xor.b32  	%r672, %r663, %r670;
	xor.b32  	%r673, %r672, 388303830;
	xor.b32  	%r674, %r661, %r668;
	xor.b32  	%r675, %r674, -1459197799;
	mul.hi.u32 	%r676, %r627, %r673;
	mul.lo.s32 	%r677, %r673, -766435501;
	mul.hi.u32 	%r678, %r630, %r675;
	mul.lo.s32 	%r679, %r675, -845247145;
	xor.b32  	%r680, %r671, %r678;
	xor.b32  	%r681, %r680, -1252227697;
	xor.b32  	%r682, %r669, %r676;
	xor.b32  	%r683, %r682, 1684936478;
	mul.hi.u32 	%r684, %r627, %r681;
	mul.lo.s32 	%r685, %r681, -766435501;
	mul.hi.u32 	%r686, %r630, %r683;
	mul.lo.s32 	%r687, %r683, -845247145;
	xor.b32  	%r688, %r679, %r686;
	xor.b32  	%r689, %r688, 1402208072;
	xor.b32  	%r690, %r677, %r684;
	xor.b32  	%r691, %r690, 534103459;
	mul.hi.u32 	%r692, %r627, %r689;
	mul.lo.s32 	%r693, %r689, -766435501;
	mul.hi.u32 	%r694, %r630, %r691;
	mul.lo.s32 	%r695, %r691, -845247145;
	xor.b32  	%r696, %r687, %r694;
	xor.b32  	%r697, %r696, -238323455;
	xor.b32  	%r698, %r685, %r692;
	xor.b32  	%r699, %r698, -616729560;
	mul.hi.u32 	%r700, %r627, %r697;
	mul.lo.s32 	%r701, %r697, -766435501;
	mul.hi.u32 	%r702, %r630, %r699;
	xor.b32  	%r703, %r695, %r702;
	xor.b32  	%r704, %r703, -1878854982;
	xor.b32  	%r705, %r693, %r700;
	mul.hi.u32 	%r706, %r24, -1431655765;
	shr.u32 	%r707, %r706, 2;
	mul.lo.s32 	%r708, %r707, 6;
	sub.s32 	%r709, %r24, %r708;
	mul.hi.u32 	%r710, %r25, -1431655765;
	shr.u32 	%r711, %r710, 2;
	mul.lo.s32 	%r712, %r711, 6;
	sub.s32 	%r713, %r25, %r712;
	add.s32 	%r714, %r713, %r709;
	mul.hi.u32 	%r715, %r704, -1431655765;
	shr.u32 	%r716, %r715, 2;
	mul.lo.s32 	%r717, %r716, 6;
	sub.s32 	%r718, %r704, %r717;
	add.s32 	%r719, %r714, %r718;
	xor.b32  	%r720, %r705, -1767562579;
	mul.lo.s32 	%r721, %r699, -845247145;
	mul.hi.u32 	%r722, %r721, -1431655765;
	shr.u32 	%r723, %r722, 2;
	mul.lo.s32 	%r724, %r723, 6;
	sub.s32 	%r725, %r721, %r724;
	add.s32 	%r726, %r719, %r725;
	mul.hi.u32 	%r727, %r720, -1431655765;
	shr.u32 	%r728, %r727, 2;
	mul.lo.s32 	%r729, %r728, 6;
	sub.s32 	%r730, %r720, %r729;
	add.s32 	%r731, %r726, %r730;
	mul.hi.u32 	%r732, %r627, %r23;
	add.s32 	%r733, %r804, -1532871002;
	xor.b32  	%r734, %r810, %r732;
	mul.hi.u32 	%r735, %r630, %r734;
	mul.lo.s32 	%r736, %r734, -845247145;
	xor.b32  	%r737, %r632, %r735;
	xor.b32  	%r738, %r737, -1639504654;
	xor.b32  	%r739, %r733, %r636;
	xor.b32  	%r740, %r739, -1150833019;
	mul.hi.u32 	%r741, %r627, %r738;
	mul.lo.s32 	%r742, %r738, -766435501;
	mul.hi.u32 	%r743, %r630, %r740;
	mul.lo.s32 	%r744, %r740, -845247145;
	xor.b32  	%r745, %r736, %r743;
	xor.b32  	%r746, %r745, 1014931115;
	xor.b32  	%r747, %r637, %r741;
	xor.b32  	%r748, %r747, 1993301258;
	mul.hi.u32 	%r749, %r627, %r746;
	mul.lo.s32 	%r750, %r746, -766435501;
	mul.hi.u32 	%r751, %r630, %r748;
	mul.lo.s32 	%r752, %r748, -845247145;
	xor.b32  	%r753, %r744, %r751;
	xor.b32  	%r754, %r753, -625600412;
	xor.b32  	%r755, %r742, %r749;
	xor.b32  	%r756, %r755, 842468239;
	mul.hi.u32 	%r757, %r627, %r754;
	mul.lo.s32 	%r758, %r754, -766435501;
	mul.hi.u32 	%r759, %r630, %r756;
	mul.lo.s32 	%r760, %r756, -845247145;
	xor.b32  	%r761, %r752, %r759;
	xor.b32  	%r762, %r761, 2028835357;
	xor.b32  	%r763, %r750, %r757;
	xor.b32  	%r764, %r763, -308364780;
	mul.hi.u32 	%r765, %r627, %r762;
	mul.lo.s32 	%r766, %r762, -766435501;
	mul.hi.u32 	%r767, %r630, %r764;
	mul.lo.s32 	%r768, %r764, -845247145;
	xor.b32  	%r769, %r760, %r767;
	xor.b32  	%r770, %r769, 388303830;
	xor.b32  	%r771, %r758, %r765;
	xor.b32  	%r772, %r771, -1459197799;
	mul.hi.u32 	%r773, %r627, %r770;
	mul.lo.s32 	%r774, %r770, -766435501;
	mul.hi.u32 	%r775, %r630, %r772;
	mul.lo.s32 	%r776, %r772, -845247145;
	xor.b32  	%r777, %r768, %r775;
	xor.b32  	%r778, %r777, -1252227697;
	xor.b32  	%r779, %r766, %r773;
	xor.b32  	%r780, %r779, 1684936478;
	mul.hi.u32 	%r781, %r627, %r778;
	mul.lo.s32 	%r782, %r778, -766435501;
	mul.hi.u32 	%r783, %r630, %r780;
	mul.lo.s32 	%r784, %r780, -845247145;
	xor.b32  	%r785, %r776, %r783;
	xor.b32  	%r786, %r785, 1402208072;
	xor.b32  	%r787, %r774, %r781;
	xor.b32  	%r788, %r787, 534103459;
	mul.hi.u32 	%r789, %r627, %r786;
	mul.lo.s32 	%r790, %r786, -766435501;
	mul.hi.u32 	%r791, %r630, %r788;
	mul.lo.s32 	%r792, %r788, -845247145;
	xor.b32  	%r793, %r784, %r791;
	xor.b32  	%r814, %r793, -238323455;
	xor.b32  	%r794, %r782, %r789;
	xor.b32  	%r812, %r794, -616729560;
	mul.hi.u32 	%r795, %r627, %r814;
	mul.hi.u32 	%r796, %r630, %r812;
	xor.b32  	%r811, %r792, %r796;
	xor.b32  	%r813, %r790, %r795;
	mul.hi.u32 	%r797, %r701, -1431655765;
	shr.u32 	%r798, %r797, 2;
	mul.lo.s32 	%r799, %r798, 6;
	sub.s32 	%r800, %r701, %r799;
	add.s32 	%r801, %r800, %r731;
	add.s32 	%r802, %r801, 6;
	setp.gt.u32 	%p8, %r247, %r802;
	selp.u32 	%r803, 1, 0, %p8;
	add.s32 	%r807, %r26, %r803;
	add.s32 	%r806, %r806, 4;
	add.s32 	%r805, %r805, 7;
	add.s32 	%r804, %r804, -1070081211;
	bra.uni 	$L__BB0_1;
$L__BB0_6:
	cvta.to.global.u64 	%rd2, %rd1;
	cvt.u64.u32 	%rd3, %r22;
	atom.global.add.u64 	%rd4, [%rd2], %rd3;
	ret;

}


// ===== COMPILED SASS (sm_100) =====

	.target	sm_100

	.elftype	@"ET_EXEC"


//--------------------- .note.nv.tkinfo           --------------------------
	.section	.note.nv.tkinfo,"",@"SHT_NOTE"
	.sectionflags	@"SHF_NOTE_NV_TKINFO"
	.tkinfo
        /*0018*/ 	.word	0x00000002
        /*0030*/ 	.string	""
        /*0030*/ 	.string	"ptxas"
        /*0030*/ 	.string	"Cuda compilation tools, release 13.0, V13.0.88"
        /*0030*/ 	.string	"Build cuda_13.0.r13.0/compiler.36424714_0"
        /*0030*/ 	.string	"-arch sm_100 -m 64 "



//--------------------- .note.nv.cuinfo           --------------------------
	.section	.note.nv.cuinfo,"",@"SHT_NOTE"
	.sectionflags	@"SHF_NOTE_NV_CUINFO"
        /*0018*/ 	.short	0x0002
        /*001a*/ 	.short	0x0064
        /*001c*/ 	.short	0x0082
	.zero		2


//--------------------- .nv.info                  --------------------------
	.section	.nv.info,"",@"SHT_CUDA_INFO"
	.align	4


	//----- nvinfo : EIATTR_REGCOUNT
	.align		4
        /*0000*/ 	.byte	0x04, 0x2f
        /*0002*/ 	.short	(.L_10 - .L_9)
	.align		4
.L_9:
        /*0004*/ 	.word	index@(_Z4gamePy)
        /*0008*/ 	.word	0x00000020


	//----- nvinfo : EIATTR_FRAME_SIZE
	.align		4
.L_10:
        /*000c*/ 	.byte	0x04, 0x11
        /*000e*/ 	.short	(.L_12 - .L_11)
	.align		4
.L_11:
        /*0010*/ 	.word	index@(_Z4gamePy)
        /*0014*/ 	.word	0x00000000


	//----- nvinfo : EIATTR_MIN_STACK_SIZE
	.align		4
.L_12:
        /*0018*/ 	.byte	0x04, 0x12
        /*001a*/ 	.short	(.L_14 - .L_13)
	.align		4
.L_13:
        /*001c*/ 	.word	index@(_Z4gamePy)
        /*0020*/ 	.word	0x00000000
.L_14:


//--------------------- .nv.compat                --------------------------
	.section	.nv.compat,"",@"SHT_CUDA_COMPAT_INFO"
	.align	4
        /*0000*/ 	.byte	0x02, 0x09, 0x00, 0x00, 0x02, 0x02, 0x01, 0x00, 0x02, 0x05, 0x05, 0x00, 0x03, 0x07, 0x01, 0x01
        /*0010*/ 	.byte	0x02, 0x03, 0x00, 0x00, 0x02, 0x06, 0x01, 0x00, 0x04, 0x0b, 0x08, 0x00, 0x09, 0x00, 0x00, 0x00
        /*0020*/ 	.byte	0x00, 0x00, 0x00, 0x00


//--------------------- .nv.info._Z4gamePy        --------------------------
	.section	.nv.info._Z4gamePy,"",@"SHT_CUDA_INFO"
	.sectionflags	@""
	.align	4


	//----- nvinfo : EIATTR_CUDA_API_VERSION
	.align		4
        /*0000*/ 	.byte	0x04, 0x37
        /*0002*/ 	.short	(.L_16 - .L_15)
.L_15:
        /*0004*/ 	.word	0x00000082


	//----- nvinfo : EIATTR_KPARAM_INFO
	.align		4
.L_16:
        /*0008*/ 	.byte	0x04, 0x17
        /*000a*/ 	.short	(.L_18 - .L_17)
.L_17:
        /*000c*/ 	.word	0x00000000
        /*0010*/ 	.short	0x0000
        /*0012*/ 	.short	0x0000
        /*0014*/ 	.byte	0x00, 0xf5, 0x21, 0x00


	//----- nvinfo : EIATTR_SPARSE_MMA_MASK
	.align		4
.L_18:
        /*0018*/ 	.byte	0x03, 0x50
        /*001a*/ 	.short	0x0000


	//----- nvinfo : EIATTR_MAXREG_COUNT
	.align		4
        /*001c*/ 	.byte	0x03, 0x1b
        /*001e*/ 	.short	0x00ff


	//----- nvinfo : EIATTR_MERCURY_ISA_VERSION
	.align		4
        /*0020*/ 	.byte	0x03, 0x5f
        /*0022*/ 	.short	0x0101


	//----- nvinfo : EIATTR_VRC_CTA_INIT_COUNT
	.align		4
        /*0024*/ 	.byte	0x02, 0x4a
	.zero		1
	.zero		1


	//----- nvinfo : EIATTR_EXIT_INSTR_OFFSETS
	.align		4
        /*0028*/ 	.byte	0x04, 0x1c
        /*002a*/ 	.short	(.L_20 - .L_19)


	//   ....[0]....
.L_19:
        /*002c*/ 	.word	0x00002240


	//----- nvinfo : EIATTR_CBANK_PARAM_SIZE
	.align		4
.L_20:
        /*0030*/ 	.byte	0x03, 0x19
        /*0032*/ 	.short	0x0008


	//----- nvinfo : EIATTR_PARAM_CBANK
	.align		4
        /*0034*/ 	.byte	0x04, 0x0a
        /*0036*/ 	.short	(.L_22 - .L_21)
	.align		4
.L_21:
        /*0038*/ 	.word	index@(.nv.constant0._Z4gamePy)
        /*003c*/ 	.short	0x0380
        /*003e*/ 	.short	0x0008


	//----- nvinfo : EIATTR_SW_WAR
	.align		4
.L_22:
        /*0040*/ 	.byte	0x04, 0x36
        /*0042*/ 	.short	(.L_24 - .L_23)
.L_23:
        /*0044*/ 	.word	0x00000008
.L_24:


//--------------------- .nv.callgraph             --------------------------
	.section	.nv.callgraph,"",@"SHT_CUDA_CALLGRAPH"
	.align	4
	.sectionentsize	8
	.align		4
        /*0000*/ 	.word	0x00000000
	.align		4
        /*0004*/ 	.word	0xffffffff
	.align		4
        /*0008*/ 	.word	0x00000000
	.align		4
        /*000c*/ 	.word	0xfffffffe
	.align		4
        /*0010*/ 	.word	0x00000000
	.align		4
        /*0014*/ 	.word	0xfffffffd
	.align		4
        /*0018*/ 	.word	0x00000000
	.align		4
        /*001c*/ 	.word	0xfffffffc


//--------------------- .nv.constant4             --------------------------
	.section	.nv.constant4,"a",@progbits
	.align	8
	.align		8
.nv.constant4:
        /*0000*/ 	.dword	precalc_xorwow_matrix
	.align		8
        /*0008*/ 	.dword	precalc_xorwow_offset_matrix
	.align		8
        /*0010*/ 	.dword	mrg32k3aM1
	.align		8
        /*0018*/ 	.dword	mrg32k3aM2
	.align		8
        /*0020*/ 	.dword	mrg32k3aM1SubSeq
	.align		8
        /*0028*/ 	.dword	mrg32k3aM2SubSeq
	.align		8
        /*0030*/ 	.dword	mrg32k3aM1Seq
	.align		8
        /*0038*/ 	.dword	mrg32k3aM2Seq


//--------------------- .nv.constant3             --------------------------
	.section	.nv.constant3,"a",@progbits
	.align	8
.nv.constant3:
	.type		__cr_lgamma_table,@object
	.size		__cr_lgamma_table,(.L_8 - __cr_lgamma_table)
__cr_lgamma_table:
        /*0000*/ 	.byte	0x00, 0x00, 0x00, 0x00, 0x00, 0x00, 0x00, 0x00, 0x00, 0x00, 0x00, 0x00, 0x00, 0x00, 0x00, 0x00
        /*0010*/ 	.byte	0xef, 0x39, 0xfa, 0xfe, 0x42, 0x2e, 0xe6, 0x3f, 0x02, 0x20, 0x2a, 0xfa, 0x0b, 0xab, 0xfc, 0x3f
        /*0020*/ 	.byte	0xf9, 0x2c, 0x92, 0x7c, 0xa7, 0x6c, 0x09, 0x40, 0xc9, 0x79, 0x44, 0x3c, 0x64, 0x26, 0x13, 0x40
        /*0030*/ 	.byte	0xca, 0x01, 0xcf, 0x3a, 0x27, 0x51, 0x1a, 0x40, 0x30, 0xcc, 0x2d, 0xf3, 0xe1, 0x0c, 0x21, 0x40
        /*0040*/ 	.byte	0x0d, 0xb7, 0xfc, 0x82, 0x8e, 0x35, 0x25, 0x40
.L_8:


//--------------------- .text._Z4gamePy           --------------------------
	.section	.text._Z4gamePy,"ax",@progbits
	.align	128
        .global         _Z4gamePy
        .type           _Z4gamePy,@function
        .size           _Z4gamePy,(.L_x_3 - _Z4gamePy)
        .other          _Z4gamePy,@"STO_CUDA_ENTRY STV_DEFAULT"
_Z4gamePy:
.text._Z4gamePy:
[----:B------:R-:W-:Y:S01]  /*0000*/  LDC R1, c[0x0][0x37c] ;  /* 0x0000df00ff017b82 */ /* 0x000fe20000000800 */
[----:B------:R-:W0:Y:S01]  /*0010*/  S2R R0, SR_CTAID.X ;  /* 0x0000000000007919 */ /* 0x000e220000002500 */
[----:B------:R-:W0:Y:S01]  /*0020*/  LDCU UR4, c[0x0][0x360] ;  /* 0x00006c00ff0477ac */ /* 0x000e220008000800 */
[----:B------:R-:W0:Y:S01]  /*0030*/  S2R R3, SR_TID.X ;  /* 0x0000000000037919 */ /* 0x000e220000002100 */
[----:B------:R-:W1:Y:S01]  /*0040*/  LDCU.64 UR10, c[0x0][0x358] ;  /* 0x00006b00ff0a77ac */ /* 0x000e620008000a00 */
[----:B------:R-:W-:Y:S01]  /*0050*/  UMOV UR5, 0x3 ;  /* 0x0000000300057882 */ /* 0x000fe20000000000 */
[----:B0-----:R-:W-:Y:S01]  /*0060*/  IMAD R0, R0, UR4, R3 ;  /* 0x0000000400007c24 */ /* 0x001fe2000f8e0203 */
[----:B------:R-:W-:-:S03]  /*0070*/  UMOV UR4, 0x1010101 ;  /* 0x0101010100047882 */ /* 0x000fc60000000000 */
[----:B------:R-:W-:Y:S01]  /*0080*/  IMAD.WIDE.U32 R16, R0, -0x326172a9, RZ ;  /* 0xcd9e8d5700107825 */ /* 0x000fe200078e00ff */
[----:B------:R-:W-:-:S04]  /*0090*/  SHF.R.S32.HI R2, RZ, 0x1f, R0 ;  /* 0x0000001fff027819 */ /* 0x000fc80000011400 */
[----:B------:R-:W-:Y:S01]  /*00a0*/  LOP3.LUT R26, R17, 0xfab39, RZ, 0x3c, !PT ;  /* 0x000fab39111a7812 */ /* 0x000fe200078e3cff */
[----:B------:R-:W-:-:S04]  /*00b0*/  IMAD.WIDE.U32 R6, R2, -0x326172a9, RZ ;  /* 0xcd9e8d5702067825 */ /* 0x000fc800078e00ff */
[----:B------:R-:W-:Y:S01]  /*00c0*/  IMAD.WIDE.U32 R26, R26, -0x2daee0ad, RZ ;  /* 0xd2511f531a1a7825 */ /* 0x000fe200078e00ff */
[----:B------:R-:W-:-:S03]  /*00d0*/  LOP3.LUT R4, R16, 0x9e4724f2, R7, 0x96, !PT ;  /* 0x9e4724f210047812 */ /* 0x000fc600078e9607 */
[----:B------:R-:W-:Y:S01]  /*00e0*/  IMAD.MOV.U32 R17, RZ, RZ, R27 ;  /* 0x000000ffff117224 */ /* 0x000fe200078e001b */
[C---:B------:R-:W-:Y:S01]  /*00f0*/  LOP3.LUT R8, R27.reuse, 0xbb67ae85, RZ, 0x3c, !PT ;  /* 0xbb67ae851b087812 */ /* 0x040fe200078e3cff */
[----:B------:R-:W-:Y:S01]  /*0100*/  IMAD.WIDE.U32 R4, R4, -0x2daee0ad, RZ ;  /* 0xd2511f5304047825 */ /* 0x000fe200078e00ff */
[----:B------:R-:W-:-:S03]  /*0110*/  LOP3.LUT R12, R27, 0x6936b1d6, RZ, 0x3c, !PT ;  /* 0x6936b1d61b0c7812 */ /* 0x000fc600078e3cff */
[----:B------:R-:W-:Y:S01]  /*0120*/  IMAD.WIDE.U32 R8, R8, -0x326172a9, RZ ;  /* 0xcd9e8d5708087825 */ /* 0x000fe200078e00ff */
[----:B------:R-:W-:-:S03]  /*0130*/  LOP3.LUT R10, R26, 0x76cf5d0a, R5, 0x96, !PT ;  /* 0x76cf5d0a1a0a7812 */ /* 0x000fc600078e9605 */
[----:B------:R-:W-:Y:S01]  /*0140*/  IMAD.WIDE.U32 R12, R12, -0x326172a9, RZ ;  /* 0xcd9e8d570c0c7825 */ /* 0x000fe200078e00ff */
[----:B------:R-:W-:-:S03]  /*0150*/  LOP3.LUT R7, R6, 0x3c7e9eab, R9, 0x96, !PT ;  /* 0x3c7e9eab06077812 */ /* 0x000fc600078e9609 */
[----:B------:R-:W-:Y:S01]  /*0160*/  IMAD.WIDE.U32 R10, R10, -0x326172a9, RZ ;  /* 0xcd9e8d570a0a7825 */ /* 0x000fe200078e00ff */
[----:B------:R-:W-:-:S03]  /*0170*/  LOP3.LUT R14, R6, 0x3c7e9eab, R13, 0x96, !PT ;  /* 0x3c7e9eab060e7812 */ /* 0x000fc600078e960d */
[----:B------:R-:W-:Y:S01]  /*0180*/  IMAD.WIDE.U32 R6, R7, -0x2daee0ad, RZ ;  /* 0xd2511f5307067825 */ /* 0x000fe200078e00ff */
[--C-:B------:R-:W-:Y:S02]  /*0190*/  LOP3.LUT R13, R8, 0xdab61864, R11.reuse, 0x96, !PT ;  /* 0xdab61864080d7812 */ /* 0x100fe400078e960b */
[----:B------:R-:W-:Y:S01]  /*01a0*/  LOP3.LUT R8, R12, 0xdab61864, R11, 0x96, !PT ;  /* 0xdab618640c087812 */ /* 0x000fe200078e960b */
[----:B------:R-:W-:Y:S01]  /*01b0*/  IMAD.WIDE.U32 R14, R14, -0x2daee0ad, RZ ;  /* 0xd2511f530e0e7825 */ /* 0x000fe200078e00ff */
[----:B------:R-:W-:-:S03]  /*01c0*/  LOP3.LUT R18, R4, 0x32370b8f, R7, 0x96, !PT ;  /* 0x32370b8f04127812 */ /* 0x000fc600078e9607 */
        /* <DEDUP_REMOVED lines=38> */
[----:B------:R-:W-:Y:S01]  /*0430*/  IMAD.HI.U32 R5, R3, -0x326172a9, RZ ;  /* 0xcd9e8d5703057827 */ /* 0x000fe200078e00ff */
[----:B------:R-:W-:-:S03]  /*0440*/  LOP3.LUT R7, R8, 0xf1cb7901, R13, 0x96, !PT ;  /* 0xf1cb790108077812 */ /* 0x000fc600078e960d */
[----:B------:R-:W-:Y:S01]  /*0450*/  IMAD.WIDE.U32 R10, R10, -0x326172a9, RZ ;  /* 0xcd9e8d570a0a7825 */ /* 0x000fe200078e00ff */
[----:B------:R-:W-:-:S03]  /*0460*/  LOP3.LUT R12, R12, R5, RZ, 0x3c, !PT ;  /* 0x000000050c0c7212 */ /* 0x000fc600078e3cff */
[----:B------:R-:W-:Y:S01]  /*0470*/  IMAD.HI.U32 R9, R7, -0x2daee0ad, RZ ;  /* 0xd2511f5307097827 */ /* 0x000fe200078e00ff */
[----:B------:R-:W-:-:S03]  /*0480*/  LOP3.LUT R24, R24, 0xf1cb7901, R11, 0x96, !PT ;  /* 0xf1cb790118187812 */ /* 0x000fc600078e960b */
[----:B------:R-:W-:Y:S01]  /*0490*/  IMAD R3, R3, -0x326172a9, RZ ;  /* 0xcd9e8d5703037824 */ /* 0x000fe200078e02ff */
[----:B------:R-:W-:Y:S01]  /*04a0*/  LOP3.LUT R8, R4, 0x96a522ad, R9, 0x96, !PT ;  /* 0x96a522ad04087812 */ /* 0x000fe200078e9609 */
[C---:B------:R-:W-:Y:S02]  /*04b0*/  IMAD R5, R14.reuse, -0x326172a9, RZ ;  /* 0xcd9e8d570e057824 */ /* 0x040fe400078e02ff */
[----:B------:R-:W-:-:S04]  /*04c0*/  IMAD.HI.U32 R13, R14, -0x326172a9, RZ ;  /* 0xcd9e8d570e0d7827 */ /* 0x000fc800078e00ff */
[----:B------:R-:W-:Y:S01]  /*04d0*/  IMAD R7, R7, -0x2daee0ad, RZ ;  /* 0xd2511f5307077824 */ /* 0x000fe200078e02ff */
[----:B------:R-:W-:Y:S01]  /*04e0*/  LOP3.LUT R10, R10, 0x9002f2ba, R13, 0x96, !PT ;  /* 0x9002f2ba0a0a7812 */ /* 0x000fe200078e960d */
[----:B------:R-:W-:-:S04]  /*04f0*/  IMAD.HI.U32 R11, R3, -0x55555555, RZ ;  /* 0xaaaaaaab030b7827 */ /* 0x000fc800078e00ff */
[----:B------:R-:W-:Y:S01]  /*0500*/  IMAD.HI.U32 R15, R5, -0x55555555, RZ ;  /* 0xaaaaaaab050f7827 */ /* 0x000fe200078e00ff */
[----:B------:R-:W-:-:S03]  /*0510*/  SHF.R.U32.HI R4, RZ, 0x2, R11 ;  /* 0x00000002ff047819 */ /* 0x000fc6000001160b */
[----:B------:R-:W-:Y:S01]  /*0520*/  IMAD.HI.U32 R14, R7, -0x55555555, RZ ;  /* 0xaaaaaaab070e7827 */ /* 0x000fe200078e00ff */
[----:B------:R-:W-:-:S03]  /*0530*/  SHF.R.U32.HI R18, RZ, 0x2, R15 ;  /* 0x00000002ff127819 */ /* 0x000fc6000001160f */
[----:B------:R-:W-:Y:S01]  /*0540*/  IMAD.HI.U32 R9, R8, -0x55555555, RZ ;  /* 0xaaaaaaab08097827 */ /* 0x000fe200078e00ff */
[----:B------:R-:W-:-:S03]  /*0550*/  SHF.R.U32.HI R14, RZ, 0x2, R14 ;  /* 0x00000002ff0e7819 */ /* 0x000fc6000001160e */
[----:B------:R-:W-:Y:S01]  /*0560*/  IMAD.HI.U32 R13, R24, -0x2daee0ad, RZ ;  /* 0xd2511f53180d7827 */ /* 0x000fe200078e00ff */
[----:B------:R-:W-:-:S03]  /*0570*/  SHF.R.U32.HI R9, RZ, 0x2, R9 ;  /* 0x00000002ff097819 */ /* 0x000fc60000011609 */
[----:B------:R-:W-:Y:S01]  /*0580*/  IMAD R3, R4, -0x6, R3 ;  /* 0xfffffffa04037824 */ /* 0x000fe200078e0203 */
[----:B------:R-:W-:Y:S01]  /*0590*/  LOP3.LUT R6, R6, 0x96a522ad, R13, 0x96, !PT ;  /* 0x96a522ad06067812 */ /* 0x000fe200078e960d */
[----:B------:R-:W-:Y:S01]  /*05a0*/  IMAD R4, R18, -0x6, R5 ;  /* 0xfffffffa12047824 */ /* 0x000fe200078e0205 */
[----:B------:R-:W-:Y:S01]  /*05b0*/  LOP3.LUT R5, R12, 0x9002f2ba, RZ, 0x3c, !PT ;  /* 0x9002f2ba0c057812 */ /* 0x000fe200078e3cff */
[----:B------:R-:W-:Y:S01]  /*05c0*/  IMAD.HI.U32 R13, R10, -0x55555555, RZ ;  /* 0xaaaaaaab0a0d7827 */ /* 0x000fe200078e00ff */
[----:B------:R-:W-:-:S03]  /*05d0*/  SHF.R.U32.HI R12, RZ, 0x16, R12 ;  /* 0x00000016ff0c7819 */ /* 0x000fc6000001160c */
[----:B------:R-:W-:Y:S01]  /*05e0*/  IMAD R11, R14, -0x6, R7 ;  /* 0xfffffffa0e0b7824 */ /* 0x000fe200078e0207 */
[----:B------:R-:W-:Y:S01]  /*05f0*/  SHF.R.U32.HI R7, RZ, 0x2, R5 ;  /* 0x00000002ff077819 */ /* 0x000fe20000011605 */
[----:B------:R-:W-:Y:S01]  /*0600*/  IMAD R14, R9, -0x6, R8 ;  /* 0xfffffffa090e7824 */ /* 0x000fe200078e0208 */
[----:B------:R-:W-:Y:S01]  /*0610*/  SHF.R.U32.HI R13, RZ, 0x2, R13 ;  /* 0x00000002ff0d7819 */ /* 0x000fe2000001160d */
[----:B------:R-:W-:Y:S01]  /*0620*/  IMAD.HI.U32 R9, R6, -0x55555555, RZ ;  /* 0xaaaaaaab06097827 */ /* 0x000fe200078e00ff */
[----:B------:R-:W-:Y:S02]  /*0630*/  LOP3.LUT R5, R5, 0x3030303, RZ, 0xc0, !PT ;  /* 0x0303030305057812 */ /* 0x000fe400078ec0ff */
[----:B------:R-:W-:Y:S01]  /*0640*/  LOP3.LUT R8, R7, 0x3030303, RZ, 0xc0, !PT ;  /* 0x0303030307087812 */ /* 0x000fe200078ec0ff */
[----:B------:R-:W-:Y:S01]  /*0650*/  IMAD R13, R13, -0x6, R10 ;  /* 0xfffffffa0d0d7824 */ /* 0x000fe200078e020a */
[----:B------:R-:W-:Y:S02]  /*0660*/  LOP3.LUT R12, R12, 0x3, RZ, 0xc0, !PT ;  /* 0x000000030c0c7812 */ /* 0x000fe400078ec0ff */
[----:B------:R-:W-:Y:S01]  /*0670*/  SHF.R.U32.HI R9, RZ, 0x2, R9 ;  /* 0x00000002ff097819 */ /* 0x000fe20000011609 */
[----:B------:R-:W-:Y:S01]  /*0680*/  IMAD.IADD R5, R5, 0x1, R8 ;  /* 0x0000000105057824 */ /* 0x000fe200078e0208 */
[----:B------:R-:W-:Y:S01]  /*0690*/  IADD3 R3, PT, PT, R3, R14, R11 ;  /* 0x0000000e03037210 */ /* 0x000fe20007ffe00b */
[----:B------:R-:W-:-:S02]  /*06a0*/  VIADD R12, R12, 0x9 ;  /* 0x000000090c0c7836 */ /* 0x000fc40000000000 */
[----:B------:R-:W-:Y:S01]  /*06b0*/  IMAD R6, R9, -0x6, R6 ;  /* 0xfffffffa09067824 */ /* 0x000fe200078e0206 */
[----:B------:R-:W-:Y:S01]  /*06c0*/  IADD3 R3, PT, PT, R4, R3, R13 ;  /* 0x0000000304037210 */ /* 0x000fe20007ffe00d */
[----:B------:R-:W-:Y:S01]  /*06d0*/  IDP.4A.U8.U8 R5, R5, UR4, R12 ;  /* 0x0000000405057c26 */ /* 0x000fe2000800000c */
[----:B------:R-:W-:Y:S01]  /*06e0*/  UMOV UR4, URZ ;  /* 0x000000ff00047c82 */ /* 0x000fe20008000000 */
[----:B------:R-:W-:Y:S01]  /*06f0*/  IMAD.MOV.U32 R4, RZ, RZ, RZ ;  /* 0x000000ffff047224 */ /* 0x000fe200078e00ff */
[----:B------:R-:W-:Y:S01]  /*0700*/  IADD3 R6, PT, PT, R6, 0x6, R3 ;  /* 0x0000000606067810 */ /* 0x000fe20007ffe003 */
[----:B------:R-:W-:-:S03]  /*0710*/  HFMA2 R3, -RZ, RZ, 0.0037021636962890625, -0.004512786865234375 ;  /* 0x1b959c9fff037431 */ /* 0x000fc600000001ff */
[----:B------:R-:W-:-:S04]  /*0720*/  ISETP.GT.U32.AND P0, PT, R5, R6, PT ;  /* 0x000000060500720c */ /* 0x000fc80003f04070 */
[----:B-1----:R-:W-:-:S09]  /*0730*/  SEL R6, RZ, 0x1, !P0 ;  /* 0x00000001ff067807 */ /* 0x002fd20004000000 */
.L_x_1:
[----:B------:R-:W-:Y:S01]  /*0740*/  UIMAD.WIDE.U32 UR6, UR5, -0x2daee0ad, URZ ;  /* 0xd2511f53050678a5 */ /* 0x000fe2000f8e00ff */
[C---:B------:R-:W-:Y:S01]  /*0750*/  VIADD R8, R3.reuse, 0x5b5dc15a ;  /* 0x5b5dc15a03087836 */ /* 0x040fe20000000000 */
[----:B------:R-:W-:Y:S01]  /*0760*/  UIADD3 UR8, UPT, UPT, UR5, -0x1, URZ ;  /* 0xffffffff05087890 */ /* 0x000fe2000fffe0ff */
[----:B------:R-:W-:Y:S01]  /*0770*/  VIADD R10, R3, 0x890ca207 ;  /* 0x890ca207030a7836 */ /* 0x000fe20000000000 */
[----:B------:R-:W-:Y:S01]  /*0780*/  UMOV UR9, 0x1010101 ;  /* 0x0101010100097882 */ /* 0x000fe20000000000 */
[----:B------:R-:W-:Y:S01]  /*0790*/  IMAD R24, R24, -0x2daee0ad, RZ ;  /* 0xd2511f5318187824 */ /* 0x000fe200078e02ff */
[----:B------:R-:W-:Y:S01]  /*07a0*/  LOP3.LUT R9, R2, UR7, RZ, 0x3c, !PT ;  /* 0x0000000702097c12 */ /* 0x000fe2000f8e3cff */
[----:B------:R-:W-:Y:S01]  /*07b0*/  UIMAD.WIDE.U32 UR6, UR8, -0x2daee0ad, URZ ;  /* 0xd2511f53080678a5 */ /* 0x000fe2000f8e00ff */
[--C-:B------:R-:W-:Y:S01]  /*07c0*/  LOP3.LUT R14, R8, 0xbb67ae85, R17.reuse, 0x96, !PT ;  /* 0xbb67ae85080e7812 */ /* 0x100fe200078e9611 */
[----:B------:R-:W-:Y:S01]  /*07d0*/  UIADD3 UR6, UPT, UPT, UR5, 0x1, URZ ;  /* 0x0000000105067890 */ /* 0x000fe2000fffe0ff */
[----:B------:R-:W-:Y:S01]  /*07e0*/  LOP3.LUT R10, R10, 0xbb67ae85, R17, 0x96, !PT ;  /* 0xbb67ae850a0a7812 */ /* 0x000fe200078e9611 */
[----:B------:R-:W-:Y:S01]  /*07f0*/  IMAD.WIDE.U32 R8, R9, -0x326172a9, RZ ;  /* 0xcd9e8d5709087825 */ /* 0x000fe200078e00ff */
[----:B------:R-:W-:Y:S01]  /*0800*/  LOP3.LUT R25, R24, 0x3030303, RZ, 0xc0, !PT ;  /* 0x0303030318197812 */ /* 0x000fe200078ec0ff */
[----:B------:R-:W-:Y:S01]  /*0810*/  UIADD3 UR8, UPT, UPT, UR5, 0x4, URZ ;  /* 0x0000000405087890 */ /* 0x000fe2000fffe0ff */
[----:B------:R-:W-:Y:S01]  /*0820*/  LOP3.LUT R18, R2, UR7, RZ, 0x3c, !PT ;  /* 0x0000000702127c12 */ /* 0x000fe2000f8e3cff */
[----:B------:R-:W-:Y:S01]  /*0830*/  IMAD.WIDE.U32 R14, R14, -0x326172a9, RZ ;  /* 0xcd9e8d570e0e7825 */ /* 0x000fe200078e00ff */
[----:B------:R-:W-:Y:S01]  /*0840*/  LOP3.LUT R9, R16, 0x9e4724f2, R9, 0x96, !PT ;  /* 0x9e4724f210097812 */ /* 0x000fe200078e9609 */
[----:B------:R-:W-:-:S02]  /*0850*/  UIMAD.WIDE.U32 UR6, UR6, -0x2daee0ad, URZ ;  /* 0xd2511f53060678a5 */ /* 0x000fc4000f8e00ff */
[----:B------:R-:W-:Y:S01]  /*0860*/  IMAD.WIDE.U32 R18, R18, -0x326172a9, RZ ;  /* 0xcd9e8d5712127825 */ /* 0x000fe200078e00ff */
[----:B------:R-:W-:Y:S01]  /*0870*/  LOP3.LUT R12, R8, 0x3c7e9eab, R15, 0x96, !PT ;  /* 0x3c7e9eab080c7812 */ /* 0x000fe200078e960f */
[----:B------:R-:W-:Y:S02]  /*0880*/  UIADD3 UR6, UPT, UPT, UR5, 0x2, URZ ;  /* 0x0000000205067890 */ /* 0x000fe4000fffe0ff */
[----:B------:R-:W-:Y:S01]  /*0890*/  IMAD.WIDE.U32 R8, R9, -0x2daee0ad, RZ ;  /* 0xd2511f5309087825 */ /* 0x000fe200078e00ff */
[----:B------:R-:W-:Y:S01]  /*08a0*/  LOP3.LUT R28, R16, 0x9e4724f2, R19, 0x96, !PT ;  /* 0x9e4724f2101c7812 */ /* 0x000fe200078e9613 */
[----:B------:R-:W-:Y:S02]  /*08b0*/  UISETP.NE.AND UP0, UPT, UR8, 0x1, UPT ;  /* 0x000000010800788c */ /* 0x000fe4000bf05270 */
        /* <DEDUP_REMOVED lines=41> */
[----:B------:R-:W-:Y:S02]  /*0b50*/  LOP3.LUT R8, R8, 0xf1cb7901, R15, 0x96, !PT ;  /* 0xf1cb790108087812 */ /* 0x000fe400078e960f */
[----:B------:R-:W-:Y:S01]  /*0b60*/  LOP3.LUT R15, R2, UR7, RZ, 0x3c, !PT ;  /* 0x00000007020f7c12 */ /* 0x000fe2000f8e3cff */
[----:B------:R-:W-:Y:S01]  /*0b70*/  IMAD.WIDE.U32 R12, R13, -0x2daee0ad, RZ ;  /* 0xd2511f530d0c7825 */ /* 0x000fe200078e00ff */
[----:B------:R-:W-:Y:S01]  /*0b80*/  LOP3.LUT R18, R20, 0x646e171e, R29, 0x96, !PT ;  /* 0x646e171e14127812 */ /* 0x000fe200078e961d */
[----:B------:R-:W-:Y:S02]  /*0b90*/  UIMAD.WIDE.U32 UR6, UR6, -0x2daee0ad, URZ ;  /* 0xd2511f53060678a5 */ /* 0x000fe4000f8e00ff */
[----:B------:R-:W-:Y:S01]  /*0ba0*/  IMAD.WIDE.U32 R20, R21, -0x2daee0ad, RZ ;  /* 0xd2511f5315147825 */ /* 0x000fe200078e00ff */
[----:B------:R-:W-:-:S03]  /*0bb0*/  LOP3.LUT R23, R28, 0x1fd5c5a3, R13, 0x96, !PT ;  /* 0x1fd5c5a31c177812 */ /* 0x000fc600078e960d */
[----:B------:R-:W-:Y:S01]  /*0bc0*/  IMAD.WIDE.U32 R8, R8, -0x2daee0ad, RZ ;  /* 0xd2511f5308087825 */ /* 0x000fe200078e00ff */
[----:B------:R-:W-:-:S03]  /*0bd0*/  LOP3.LUT R10, R10, 0xdb3d7428, R21, 0x96, !PT ;  /* 0xdb3d74280a0a7812 */ /* 0x000fc600078e9615 */
[----:B------:R-:W-:Y:S01]  /*0be0*/  IMAD.WIDE.U32 R18, R18, -0x326172a9, RZ ;  /* 0xcd9e8d5712127825 */ /* 0x000fe200078e00ff */
[----:B------:R-:W-:Y:S02]  /*0bf0*/  LOP3.LUT R5, R20, 0x96a522ad, R9, 0x96, !PT ;  /* 0x96a522ad14057812 */ /* 0x000fe400078e9609 */
[----:B------:R-:W-:Y:S01]  /*0c00*/  IADD3 R20, PT, PT, R3, 0x2daee0ad, RZ ;  /* 0x2daee0ad03147810 */ /* 0x000fe20007ffe0ff */
[----:B------:R-:W-:Y:S01]  /*0c10*/  IMAD.HI.U32 R13, R8, -0x55555555, RZ ;  /* 0xaaaaaaab080d7827 */ /* 0x000fe200078e00ff */
[----:B------:R-:W-:Y:S02]  /*0c20*/  LOP3.LUT R7, R22, 0x5393ff48, R19, 0x96, !PT ;  /* 0x5393ff4816077812 */ /* 0x000fe400078e9613 */
[----:B------:R-:W-:Y:S01]  /*0c30*/  LOP3.LUT R20, R20, 0xbb67ae85, R17, 0x96, !PT ;  /* 0xbb67ae8514147812 */ /* 0x000fe200078e9611 */
[----:B------:R-:W-:Y:S01]  /*0c40*/  IMAD.WIDE.U32 R22, R23, -0x326172a9, RZ ;  /* 0xcd9e8d5717167825 */ /* 0x000fe200078e00ff */
[----:B------:R-:W-:Y:S02]  /*0c50*/  SHF.R.U32.HI R13, RZ, 0x2, R13 ;  /* 0x00000002ff0d7819 */ /* 0x000fe4000001160d */
[----:B------:R-:W-:Y:S01]  /*0c60*/  LOP3.LUT R17, R3, 0xbb67ae85, R17, 0x96, !PT ;  /* 0xbb67ae8503117812 */ /* 0x000fe200078e9611 */
[----:B------:R-:W-:Y:S01]  /*0c70*/  IMAD.HI.U32 R11, R10, -0x326172a9, RZ ;  /* 0xcd9e8d570a0b7827 */ /* 0x000fe200078e00ff */
[----:B------:R-:W-:-:S03]  /*0c80*/  LOP3.LUT R18, R18, 0xf1cb7901, R23, 0x96, !PT ;  /* 0xf1cb790112127812 */ /* 0x000fc600078e9617 */
[----:B------:R-:W-:Y:S01]  /*0c90*/  IMAD R21, R13, -0x6, R8 ;  /* 0xfffffffa0d157824 */ /* 0x000fe200078e0208 */
[----:B------:R-:W-:Y:S01]  /*0ca0*/  LOP3.LUT R11, R14, 0x9002f2ba, R11, 0x96, !PT ;  /* 0x9002f2ba0e0b7812 */ /* 0x000fe200078e960b */
[----:B------:R-:W-:-:S04]  /*0cb0*/  IMAD.WIDE.U32 R14, R15, -0x326172a9, RZ ;  /* 0xcd9e8d570f0e7825 */ /* 0x000fc800078e00ff */
[----:B------:R-:W-:Y:S01]  /*0cc0*/  IMAD.WIDE.U32 R8, R7, -0x2daee0ad, RZ ;  /* 0xd2511f5307087825 */ /* 0x000fe200078e00ff */
[----:B------:R-:W-:-:S03]  /*0cd0*/  LOP3.LUT R13, R16, 0x9e4724f2, R15, 0x96, !PT ;  /* 0x9e4724f2100d7812 */ /* 0x000fc600078e960f */
[----:B------:R-:W-:Y:S01]  /*0ce0*/  IMAD.WIDE.U32 R18, R18, -0x2daee0ad, RZ ;  /* 0xd2511f5312127825 */ /* 0x000fe200078e00ff */
[----:B------:R-:W-:-:S03]  /*0cf0*/  LOP3.LUT R23, R12, 0xdb3d7428, R9, 0x96, !PT ;  /* 0xdb3d74280c177812 */ /* 0x000fc600078e9609 */
[----:B------:R-:W-:Y:S01]  /*0d00*/  IMAD.WIDE.U32 R12, R13, -0x2daee0ad, RZ ;  /* 0xd2511f530d0c7825 */ /* 0x000fe200078e00ff */
[----:B------:R-:W-:-:S03]  /*0d10*/  LOP3.LUT R19, R8, 0x96a522ad, R19, 0x96, !PT ;  /* 0x96a522ad08137812 */ /* 0x000fc600078e9613 */
[----:B------:R-:W-:-:S04]  /*0d20*/  IMAD.WIDE.U32 R8, R20, -0x326172a9, RZ ;  /* 0xcd9e8d5714087825 */ /* 0x000fc800078e00ff */
[----:B------:R-:W-:Y:S01]  /*0d30*/  IMAD.HI.U32 R7, R18, -0x55555555, RZ ;  /* 0xaaaaaaab12077827 */ /* 0x000fe200078e00ff */
[----:B------:R-:W-:Y:S02]  /*0d40*/  LOP3.LUT R28, R14, 0x3c7e9eab, R9, 0x96, !PT ;  /* 0x3c7e9eab0e1c7812 */ /* 0x000fe400078e9609 */
[----:B------:R-:W-:Y:S02]  /*0d50*/  LOP3.LUT R14, R26, 0x76cf5d0a, R13, 0x96, !PT ;  /* 0x76cf5d0a1a0e7812 */ /* 0x000fe400078e960d */
[----:B------:R-:W-:Y:S01]  /*0d60*/  SHF.R.U32.HI R7, RZ, 0x2, R7 ;  /* 0x00000002ff077819 */ /* 0x000fe20000011607 */
[----:B------:R-:W-:-:S04]  /*0d70*/  IMAD.WIDE.U32 R28, R28, -0x2daee0ad, RZ ;  /* 0xd2511f531c1c7825 */ /* 0x000fc800078e00ff */
[----:B------:R-:W-:-:S04]  /*0d80*/  IMAD.WIDE.U32 R14, R14, -0x326172a9, RZ ;  /* 0xcd9e8d570e0e7825 */ /* 0x000fc800078e00ff */
[----:B------:R-:W-:Y:S01]  /*0d90*/  IMAD R20, R7, -0x6, R18 ;  /* 0xfffffffa07147824 */ /* 0x000fe200078e0212 */
[----:B------:R-:W-:Y:S02]  /*0da0*/  LOP3.LUT R13, R8, 0xdab61864, R15, 0x96, !PT ;  /* 0xdab61864080d7812 */ /* 0x000fe400078e960f */
[----:B------:R-:W-:-:S03]  /*0db0*/  LOP3.LUT R8, R12, 0x32370b8f, R29, 0x96, !PT ;  /* 0x32370b8f0c087812 */ /* 0x000fc600078e961d */
[----:B------:R-:W-:-:S04]  /*0dc0*/  IMAD.WIDE.U32 R12, R13, -0x2daee0ad, RZ ;  /* 0xd2511f530d0c7825 */ /* 0x000fc800078e00ff */
[----:B------:R-:W-:Y:S01]  /*0dd0*/  IMAD.WIDE.U32 R8, R8, -0x326172a9, RZ ;  /* 0xcd9e8d5708087825 */ /* 0x000fe200078e00ff */
[----:B------:R-:W-:-:S04]  /*0de0*/  LOP3.LUT R15, R28, 0xed9eba14, R13, 0x96, !PT ;  /* 0xed9eba141c0f7812 */ /* 0x000fc800078e960d */
[----:B------:R-:W-:Y:S01]  /*0df0*/  LOP3.LUT R28, R14, 0x78ed921d, R9, 0x96, !PT ;  /* 0x78ed921d0e1c7812 */ /* 0x000fe200078e9609 */
        /* <DEDUP_REMOVED lines=16> */
[----:B------:R-:W-:-:S04]  /*0f00*/  IMAD.HI.U32 R7, R9, -0x326172a9, RZ ;  /* 0xcd9e8d5709077827 */ /* 0x000fc800078e00ff */
[----:B------:R-:W-:Y:S01]  /*0f10*/  IMAD.WIDE.U32 R14, R14, -0x2daee0ad, RZ ;  /* 0xd2511f530e0e7825 */ /* 0x000fe200078e00ff */
[----:B------:R-:W-:-:S03]  /*0f20*/  LOP3.LUT R18, R12, 0x9002f2ba, R7, 0x96, !PT ;  /* 0x9002f2ba0c127812 */ /* 0x000fc600078e9607 */
[----:B------:R-:W-:Y:S01]  /*0f30*/  IMAD.WIDE.U32 R12, R23, -0x326172a9, RZ ;  /* 0xcd9e8d57170c7825 */ /* 0x000fe200078e00ff */
[----:B------:R-:W-:-:S03]  /*0f40*/  LOP3.LUT R7, R8, 0x96a522ad, R15, 0x96, !PT ;  /* 0x96a522ad08077812 */ /* 0x000fc600078e960f */
[----:B------:R-:W-:Y:S01]  /*0f50*/  IMAD.HI.U32 R8, R14, -0x55555555, RZ ;  /* 0xaaaaaaab0e087827 */ /* 0x000fe200078e00ff */
[----:B------:R-:W-:-:S03]  /*0f60*/  LOP3.LUT R22, R22, 0x9002f2ba, R13, 0x96, !PT ;  /* 0x9002f2ba16167812 */ /* 0x000fc600078e960d */
[----:B------:R-:W-:Y:S01]  /*0f70*/  IMAD.HI.U32 R13, R12, -0x55555555, RZ ;  /* 0xaaaaaaab0c0d7827 */ /* 0x000fe200078e00ff */
[----:B------:R-:W-:-:S03]  /*0f80*/  SHF.R.U32.HI R15, RZ, 0x2, R8 ;  /* 0x00000002ff0f7819 */ /* 0x000fc60000011608 */
[----:B------:R-:W-:Y:S01]  /*0f90*/  IMAD R9, R9, -0x326172a9, RZ ;  /* 0xcd9e8d5709097824 */ /* 0x000fe200078e02ff */
[----:B------:R-:W-:Y:S01]  /*0fa0*/  SHF.R.U32.HI R13, RZ, 0x2, R13 ;  /* 0x00000002ff0d7819 */ /* 0x000fe2000001160d */
[----:B------:R-:W-:Y:S01]  /*0fb0*/  IMAD R8, R15, -0x6, R14 ;  /* 0xfffffffa0f087824 */ /* 0x000fe200078e020e */
[----:B------:R-:W-:Y:S01]  /*0fc0*/  LOP3.LUT R14, R2, UR7, RZ, 0x3c, !PT ;  /* 0x00000007020e7c12 */ /* 0x000fe2000f8e3cff */
[----:B------:R-:W-:Y:S02]  /*0fd0*/  UIMAD.WIDE.U32 UR6, UR8, -0x2daee0ad, URZ ;  /* 0xd2511f53080678a5 */ /* 0x000fe4000f8e00ff */
[----:B------:R-:W-:Y:S02]  /*0fe0*/  IMAD R23, R13, -0x6, R12 ;  /* 0xfffffffa0d177824 */ /* 0x000fe400078e020c */
[----:B------:R-:W-:-:S04]  /*0ff0*/  IMAD.WIDE.U32 R14, R14, -0x326172a9, RZ ;  /* 0xcd9e8d570e0e7825 */ /* 0x000fc800078e00ff */
[----:B------:R-:W-:Y:S01]  /*1000*/  IMAD.WIDE.U32 R12, R17, -0x326172a9, RZ ;  /* 0xcd9e8d57110c7825 */ /* 0x000fe200078e00ff */
[--C-:B------:R-:W-:Y:S02]  /*1010*/  SHF.R.U32.HI R17, RZ, 0x2, R24.reuse ;  /* 0x00000002ff117819 */ /* 0x100fe40000011618 */
[----:B------:R-:W-:Y:S02]  /*1020*/  LOP3.LUT R16, R16, 0x9e4724f2, R15, 0x96, !PT ;  /* 0x9e4724f210107812 */ /* 0x000fe400078e960f */
[----:B------:R-:W-:Y:S02]  /*1030*/  LOP3.LUT R14, R14, 0x3c7e9eab, R13, 0x96, !PT ;  /* 0x3c7e9eab0e0e7812 */ /* 0x000fe400078e960d */
[----:B------:R-:W-:Y:S01]  /*1040*/  LOP3.LUT R28, R17, 0x3030303, RZ, 0xc0, !PT ;  /* 0x03030303111c7812 */ /* 0x000fe200078ec0ff */
[----:B------:R-:W-:Y:S01]  /*1050*/  IMAD.WIDE.U32 R16, R16, -0x2daee0ad, RZ ;  /* 0xd2511f5310107825 */ /* 0x000fe200078e00ff */
[----:B------:R-:W-:-:S03]  /*1060*/  SHF.R.U32.HI R24, RZ, 0x16, R24 ;  /* 0x00000016ff187819 */ /* 0x000fc60000011618 */
[----:B------:R-:W-:Y:S01]  /*1070*/  IMAD.WIDE.U32 R14, R14, -0x2daee0ad, RZ ;  /* 0xd2511f530e0e7825 */ /* 0x000fe200078e00ff */
[----:B------:R-:W-:Y:S02]  /*1080*/  LOP3.LUT R17, R26, 0x76cf5d0a, R17, 0x96, !PT ;  /* 0x76cf5d0a1a117812 */ /* 0x000fe400078e9611 */
[----:B------:R-:W-:Y:S01]  /*1090*/  LOP3.LUT R24, R24, 0x3, RZ, 0xc0, !PT ;  /* 0x0000000318187812 */ /* 0x000fe200078ec0ff */
[----:B------:R-:W-:Y:S01]  /*10a0*/  IMAD.IADD R25, R25, 0x1, R28 ;  /* 0x0000000119197824 */ /* 0x000fe200078e021c */
[----:B------:R-:W-:Y:S01]  /*10b0*/  LOP3.LUT R15, R16, 0x32370b8f, R15, 0x96, !PT ;  /* 0x32370b8f100f7812 */ /* 0x000fe200078e960f */
[----:B------:R-:W-:-:S04]  /*10c0*/  IMAD.WIDE.U32 R16, R17, -0x326172a9, RZ ;  /* 0xcd9e8d5711107825 */ /* 0x000fc800078e00ff */
[----:B------:R-:W-:Y:S01]  /*10d0*/  VIADD R24, R24, 0x9 ;  /* 0x0000000918187836 */ /* 0x000fe20000000000 */
[----:B------:R-:W-:-:S03]  /*10e0*/  LOP3.LUT R12, R12, 0xdab61864, R17, 0x96, !PT ;  /* 0xdab618640c0c7812 */ /* 0x000fc600078e9611 */
[----:B------:R-:W-:Y:S02]  /*10f0*/  IDP.4A.U8.U8 R25, R25, UR9, R24 ;  /* 0x0000000919197c26 */ /* 0x000fe40008000018 */
[----:B------:R-:W-:-:S05]  /*1100*/  IMAD.WIDE.U32 R12, R12, -0x2daee0ad, RZ ;  /* 0xd2511f530c0c7825 */ /* 0x000fca00078e00ff */
[----:B------:R-:W-:Y:S01]  /*1110*/  LOP3.LUT R13, R14, 0xed9eba14, R13, 0x96, !PT ;  /* 0xed9eba140e0d7812 */ /* 0x000fe200078e960d */
[----:B------:R-:W-:-:S05]  /*1120*/  IMAD.WIDE.U32 R14, R15, -0x326172a9, RZ ;  /* 0xcd9e8d570f0e7825 */ /* 0x000fca00078e00ff */
[----:B------:R-:W-:-:S05]  /*1130*/  LOP3.LUT R16, R16, 0x78ed921d, R15, 0x96, !PT ;  /* 0x78ed921d10107812 */ /* 0x000fca00078e960f */
[----:B------:R-:W-:-:S05]  /*1140*/  IMAD.WIDE.U32 R16, R16, -0x2daee0ad, RZ ;  /* 0xd2511f5310107825 */ /* 0x000fca00078e00ff */
[----:B------:R-:W-:Y:S01]  /*1150*/  LOP3.LUT R17, R12, 0xa9066899, R17, 0x96, !PT ;  /* 0xa90668990c117812 */ /* 0x000fe200078e9611 */
[----:B------:R-:W-:-:S05]  /*1160*/  IMAD.WIDE.U32 R12, R13, -0x326172a9, RZ ;  /* 0xcd9e8d570d0c7825 */ /* 0x000fca00078e00ff */
[----:B------:R-:W-:-:S05]  /*1170*/  LOP3.LUT R14, R14, 0x17250bd6, R13, 0x96, !PT ;  /* 0x17250bd60e0e7812 */ /* 0x000fca00078e960d */
[----:B------:R-:W-:-:S05]  /*1180*/  IMAD.WIDE.U32 R14, R14, -0x2daee0ad, RZ ;  /* 0xd2511f530e0e7825 */ /* 0x000fca00078e00ff */
[----:B------:R-:W-:Y:S01]  /*1190*/  LOP3.LUT R13, R16, 0x646e171e, R15, 0x96, !PT ;  /* 0x646e171e100d7812 */ /* 0x000fe200078e960f */
[----:B------:R-:W-:-:S04]  /*11a0*/  IMAD.WIDE.U32 R16, R17, -0x326172a9, RZ ;  /* 0xcd9e8d5711107825 */ /* 0x000fc800078e00ff */
[----:B------:R-:W-:Y:S01]  /*11b0*/  IMAD.HI.U32 R15, R19, -0x55555555, RZ ;  /* 0xaaaaaaab130f7827 */ /* 0x000fe200078e00ff */
[----:B------:R-:W-:-:S04]  /*11c0*/  LOP3.LUT R26, R12, 0xb55c858f, R17, 0x96, !PT ;  /* 0xb55c858f0c1a7812 */ /* 0x000fc800078e9611 */
[----:B------:R-:W-:Y:S01]  /*11d0*/  SHF.R.U32.HI R12, RZ, 0x2, R15 ;  /* 0x00000002ff0c7819 */ /* 0x000fe2000001160f */
[----:B------:R-:W-:-:S04]  /*11e0*/  IMAD.WIDE.U32 R26, R26, -0x2daee0ad, RZ ;  /* 0xd2511f531a1a7825 */ /* 0x000fc800078e00ff */
[----:B------:R-:W-:Y:S01]  /*11f0*/  IMAD R19, R12, -0x6, R19 ;  /* 0xfffffffa0c137824 */ /* 0x000fe200078e0213 */
[----:B------:R-:W-:Y:S01]  /*1200*/  LOP3.LUT R17, R14, 0x1fd5c5a3, R27, 0x96, !PT ;  /* 0x1fd5c5a30e117812 */ /* 0x000fe200078e961b */
[----:B------:R-:W-:-:S03]  /*1210*/  IMAD.WIDE.U32 R12, R13, -0x326172a9, RZ ;  /* 0xcd9e8d570d0c7825 */ /* 0x000fc600078e00ff */
[----:B------:R-:W-:Y:S01]  /*1220*/  IADD3 R20, PT, PT, R23, R19, R20 ;  /* 0x0000001317147210 */ /* 0x000fe20007ffe014 */
[----:B------:R-:W-:Y:S01]  /*1230*/  IMAD.HI.U32 R23, R9, -0x55555555, RZ ;  /* 0xaaaaaaab09177827 */ /* 0x000fe200078e00ff */
[----:B------:R-:W-:-:S03]  /*1240*/  LOP3.LUT R14, R16, 0x5393ff48, R13, 0x96, !PT ;  /* 0x5393ff48100e7812 */ /* 0x000fc600078e960d */
[----:B------:R-:W-:Y:S01]  /*1250*/  IMAD.HI.U32 R13, R11, -0x55555555, RZ ;  /* 0xaaaaaaab0b0d7827 */ /* 0x000fe200078e00ff */
[----:B------:R-:W-:-:S03]  /*1260*/  SHF.R.U32.HI R24, RZ, 0x2, R23 ;  /* 0x00000002ff187819 */ /* 0x000fc60000011617 */
[----:B------:R-:W-:Y:S01]  /*1270*/  IMAD.WIDE.U32 R14, R14, -0x2daee0ad, RZ ;  /* 0xd2511f530e0e7825 */ /* 0x000fe200078e00ff */
[----:B------:R-:W-:-:S03]  /*1280*/  SHF.R.U32.HI R16, RZ, 0x2, R13 ;  /* 0x00000002ff107819 */ /* 0x000fc6000001160d */
[----:B------:R-:W-:Y:S01]  /*1290*/  IMAD R24, R24, -0x6, R9 ;  /* 0xfffffffa18187824 */ /* 0x000fe200078e0209 */
[----:B------:R-:W-:Y:S01]  /*12a0*/  LOP3.LUT R13, R26, 0xdb3d7428, R15, 0x96, !PT ;  /* 0xdb3d74281a0d7812 */ /* 0x000fe200078e960f */
[----:B------:R-:W-:Y:S01]  /*12b0*/  IMAD R11, R16, -0x6, R11 ;  /* 0xfffffffa100b7824 */ /* 0x000fe200078e020b */
[----:B------:R-:W-:Y:S01]  /*12c0*/  SHF.R.U32.HI R9, RZ, 0x2, R5 ;  /* 0x00000002ff097819 */ /* 0x000fe20000011605 */
[----:B------:R-:W-:-:S03]  /*12d0*/  IMAD.WIDE.U32 R16, R17, -0x326172a9, RZ ;  /* 0xcd9e8d5711107825 */ /* 0x000fc600078e00ff */
[----:B------:R-:W-:Y:S02]  /*12e0*/  LOP3.LUT R26, R9, 0x3030303, RZ, 0xc0, !PT ;  /* 0x03030303091a7812 */ /* 0x000fe400078ec0ff */
[----:B------:R-:W-:Y:S01]  /*12f0*/  LOP3.LUT R15, R12, 0xf1cb7901, R17, 0x96, !PT ;  /* 0xf1cb79010c0f7812 */ /* 0x000fe200078e9611 */
[----:B------:R-:W-:-:S04]  /*1300*/  IMAD.WIDE.U32 R12, R13, -0x326172a9, RZ ;  /* 0xcd9e8d570d0c7825 */ /* 0x000fc800078e00ff */
[----:B------:R-:W-:Y:S01]  /*1310*/  IMAD.HI.U32 R17, R22, -0x55555555, RZ ;  /* 0xaaaaaaab16117827 */ /* 0x000fe200078e00ff */
[----:B------:R-:W-:Y:S02]  /*1320*/  LOP3.LUT R19, R16, 0x9002f2ba, R13, 0x96, !PT ;  /* 0x9002f2ba10137812 */ /* 0x000fe400078e960d */
[----:B------:R-:W-:Y:S02]  /*1330*/  LOP3.LUT R16, R12, 0x3030303, RZ, 0xc0, !PT ;  /* 0x030303030c107812 */ /* 0x000fe400078ec0ff */
[----:B------:R-:W-:Y:S02]  /*1340*/  SHF.R.U32.HI R13, RZ, 0x2, R17 ;  /* 0x00000002ff0d7819 */ /* 0x000fe40000011611 */
[--C-:B------:R-:W-:Y:S02]  /*1350*/  SHF.R.U32.HI R17, RZ, 0x2, R12.reuse ;  /* 0x00000002ff117819 */ /* 0x100fe4000001160c */
[----:B------:R-:W-:Y:S01]  /*1360*/  SHF.R.U32.HI R23, RZ, 0x16, R12 ;  /* 0x00000016ff177819 */ /* 0x000fe2000001160c */
[----:B------:R-:W-:-:S02]  /*1370*/  IMAD R22, R13, -0x6, R22 ;  /* 0xfffffffa0d167824 */ /* 0x000fc400078e0216 */
[----:B------:R-:W-:-:S05]  /*1380*/  IMAD.WIDE.U32 R12, R15, -0x2daee0ad, RZ ;  /* 0xd2511f530f0c7825 */ /* 0x000fca00078e00ff */
[----:B------:R-:W-:Y:S01]  /*1390*/  LOP3.LUT R14, R14, 0x96a522ad, R13, 0x96, !PT ;  /* 0x96a522ad0e0e7812 */ /* 0x000fe200078e960d */
[----:B------:R-:W-:Y:S01]  /*13a0*/  IMAD.HI.U32 R9, R12, -0x55555555, RZ ;  /* 0xaaaaaaab0c097827 */ /* 0x000fe200078e00ff */
[----:B------:R-:W-:-:S04]  /*13b0*/  LOP3.LUT R13, R5, 0x3030303, RZ, 0xc0, !PT ;  /* 0x03030303050d7812 */ /* 0x000fc800078ec0ff */
[----:B------:R-:W-:Y:S01]  /*13c0*/  SHF.R.U32.HI R15, RZ, 0x2, R9 ;  /* 0x00000002ff0f7819 */ /* 0x000fe20000011609 */
[----:B------:R-:W-:-:S04]  /*13d0*/  IMAD.HI.U32 R9, R18, -0x55555555, RZ ;  /* 0xaaaaaaab12097827 */ /* 0x000fc800078e00ff */
[----:B------:R-:W-:Y:S01]  /*13e0*/  IMAD R12, R15, -0x6, R12 ;  /* 0xfffffffa0f0c7824 */ /* 0x000fe200078e020c */
[----:B------:R-:W-:Y:S01]  /*13f0*/  SHF.R.U32.HI R9, RZ, 0x2, R9 ;  /* 0x00000002ff097819 */ /* 0x000fe20000011609 */
[----:B------:R-:W-:Y:S01]  /*1400*/  IMAD.IADD R13, R13, 0x1, R26 ;  /* 0x000000010d0d7824 */ /* 0x000fe200078e021a */
[----:B------:R-:W-:-:S03]  /*1410*/  IADD3 R15, PT, PT, R11, R20, R22 ;  /* 0x000000140b0f7210 */ /* 0x000fc60007ffe016 */
[----:B------:R-:W-:Y:S02]  /*1420*/  IMAD R9, R9, -0x6, R18 ;  /* 0xfffffffa09097824 */ /* 0x000fe400078e0212 */
[----:B------:R-:W-:Y:S02]  /*1430*/  IMAD R18, R10, -0x326172a9, RZ ;  /* 0xcd9e8d570a127824 */ /* 0x000fe400078e02ff */
[----:B------:R-:W-:Y:S01]  /*1440*/  IMAD.HI.U32 R10, R7, -0x55555555, RZ ;  /* 0xaaaaaaab070a7827 */ /* 0x000fe200078e00ff */
[----:B------:R-:W-:-:S03]  /*1450*/  IADD3 R9, PT, PT, R24, R9, R21 ;  /* 0x0000000918097210 */ /* 0x000fc60007ffe015 */
[----:B------:R-:W-:Y:S01]  /*1460*/  IMAD.HI.U32 R20, R18, -0x55555555, RZ ;  /* 0xaaaaaaab12147827 */ /* 0x000fe200078e00ff */
[----:B------:R-:W-:Y:S06]  /*1470*/  BRA.U UP0, `(.L_x_0) ;  /* 0x0000000100207547 */ /* 0x000fec000b800000 */
[----:B------:R-:W-:-:S04]  /*1480*/  IADD3 R4, PT, PT, R4, 0x1, RZ ;  /* 0x0000000104047810 */ /* 0x000fc80007ffe0ff */
[----:B------:R-:W-:-:S13]  /*1490*/  ISETP.NE.AND P0, PT, R4, RZ, PT ;  /* 0x000000ff0400720c */ /* 0x000fda0003f05270 */
[----:B------:R-:W-:Y:S01]  /*14a0*/  @!P0 VIADD R0, R0, 0x1 ;  /* 0x0000000100008836 */ /* 0x000fe20000000000 */
[----:B------:R-:W-:Y:S01]  /*14b0*/  @!P0 MOV R4, RZ ;  /* 0x000000ff00048202 */ /* 0x000fe20000000f00 */
[----:B------:R-:W-:-:S03]  /*14c0*/  @!P0 VIADD R11, R2, 0x1 ;  /* 0x00000001020b8836 */ /* 0x000fc60000000000 */
[----:B------:R-:W-:-:S13]  /*14d0*/  ISETP.NE.AND P1, PT, R0, RZ, !P0 ;  /* 0x000000ff0000720c */ /* 0x000fda0004725270 */
[----:B------:R-:W-:-:S04]  /*14e0*/  @P1 IMAD.MOV R11, RZ, RZ, R2 ;  /* 0x000000ffff0b1224 */ /* 0x000fc800078e0202 */
[----:B------:R-:W-:-:S07]  /*14f0*/  @!P0 IMAD.MOV.U32 R2, RZ, RZ, R11 ;  /* 0x000000ffff028224 */ /* 0x000fce00078e000b */
.L_x_0:
[----:B------:R-:W-:Y:S01]  /*1500*/  SHF.R.U32.HI R21, RZ, 0x2, R20 ;  /* 0x00000002ff157819 */ /* 0x000fe20000011614 */
[----:B------:R-:W-:Y:S01]  /*1510*/  UIADD3 UR6, UPT, UPT, UR5, 0x5, URZ ;  /* 0x0000000505067890 */ /* 0x000fe2000fffe0ff */
[----:B------:R-:W-:Y:S01]  /*1520*/  SHF.R.U32.HI R24, RZ, 0x2, R10 ;  /* 0x00000002ff187819 */ /* 0x000fe2000001160a */
[----:B------:R-:W-:Y:S01]  /*1530*/  IMAD.WIDE.U32 R10, R0, -0x326172a9, RZ ;  /* 0xcd9e8d57000a7825 */ /* 0x000fe200078e00ff */
[----:B------:R-:W-:Y:S01]  /*1540*/  LOP3.LUT R20, R2, UR7, RZ, 0x3c, !PT ;  /* 0x0000000702147c12 */ /* 0x000fe2000f8e3cff */
[----:B------:R-:W-:Y:S01]  /*1550*/  UIMAD.WIDE.U32 UR6, UR6, -0x2daee0ad, URZ ;  /* 0xd2511f53060678a5 */ /* 0x000fe2000f8e00ff */
[----:B------:R-:W-:Y:S01]  /*1560*/  SHF.R.U32.HI R22, RZ, 0x16, R5 ;  /* 0x00000016ff167819 */ /* 0x000fe20000011605 */
[----:B------:R-:W-:Y:S01]  /*1570*/  IMAD R18, R21, -0x6, R18 ;  /* 0xfffffffa15127824 */ /* 0x000fe200078e0212 */
[----:B------:R-:W-:Y:S01]  /*1580*/  LOP3.LUT R5, R4, 0xfab39, R11, 0x96, !PT ;  /* 0x000fab3904057812 */ /* 0x000fe200078e960b */
[----:B------:R-:W-:Y:S01]  /*1590*/  IMAD R7, R24, -0x6, R7 ;  /* 0xfffffffa18077824 */ /* 0x000fe200078e0207 */
[----:B------:R-:W-:Y:S01]  /*15a0*/  LOP3.LUT R17, R17, 0x3030303, RZ, 0xc0, !PT ;  /* 0x0303030311117812 */ /* 0x000fe200078ec0ff */
[----:B------:R-:W-:Y:S01]  /*15b0*/  IMAD.WIDE.U32 R20, R20, -0x326172a9, RZ ;  /* 0xcd9e8d5714147825 */ /* 0x000fe200078e00ff */
[----:B------:R-:W-:Y:S01]  /*15c0*/  IADD3 R18, PT, PT, R18, 0x6, R15 ;  /* 0x0000000612127810 */ /* 0x000fe20007ffe00f */
[----:B------:R-:W-:Y:S01]  /*15d0*/  UIADD3 UR6, UPT, UPT, UR5, 0x3, URZ ;  /* 0x0000000305067890 */ /* 0x000fe2000fffe0ff */
[----:B------:R-:W-:Y:S01]  /*15e0*/  IADD3 R7, PT, PT, R7, R9, R8 ;  /* 0x0000000907077210 */ /* 0x000fe20007ffe008 */
[----:B------:R-:W-:Y:S01]  /*15f0*/  IMAD.WIDE.U32 R8, R5, -0x2daee0ad, RZ ;  /* 0xd2511f5305087825 */ /* 0x000fe200078e00ff */
[----:B------:R-:W-:Y:S01]  /*1600*/  LOP3.LUT R26, R10, 0x9e4724f2, R21, 0x96, !PT ;  /* 0x9e4724f20a1a7812 */ /* 0x000fe200078e9615 */
[----:B------:R-:W-:Y:S01]  /*1610*/  UIADD3 UR4, UPT, UPT, UR4, 0x4, URZ ;  /* 0x0000000404047890 */ /* 0x000fe2000fffe0ff */
[----:B------:R-:W-:Y:S01]  /*1620*/  IADD3 R21, PT, PT, R16, R17, RZ ;  /* 0x0000001110157210 */ /* 0x000fe20007ffe0ff */
[----:B------:R-:W-:Y:S01]  /*1630*/  VIADD R11, R3, 0xa4a23ea6 ;  /* 0xa4a23ea6030b7836 */ /* 0x000fe20000000000 */
[----:B------:R-:W-:Y:S01]  /*1640*/  LOP3.LUT R22, R22, 0x3, RZ, 0xc0, !PT ;  /* 0x0000000316167812 */ /* 0x000fe200078ec0ff */
[----:B------:R-:W-:Y:S01]  /*1650*/  IMAD.WIDE.U32 R26, R26, -0x2daee0ad, RZ ;  /* 0xd2511f531a1a7825 */ /* 0x000fe200078e00ff */
[----:B------:R-:W-:Y:S01]  /*1660*/  ISETP.GT.U32.AND P1, PT, R25, R18, PT ;  /* 0x000000121900720c */ /* 0x000fe20003f24070 */
[----:B------:R-:W-:Y:S01]  /*1670*/  UISETP.NE.AND UP0, UPT, UR4, 0x3a3528, UPT ;  /* 0x003a35280400788c */ /* 0x000fe2000bf05270 */
[----:B------:R-:W-:Y:S01]  /*1680*/  LOP3.LUT R11, R11, 0xbb67ae85, R9, 0x96, !PT ;  /* 0xbb67ae850b0b7812 */ /* 0x000fe200078e9609 */
[----:B------:R-:W-:Y:S01]  /*1690*/  VIADD R22, R22, 0x9 ;  /* 0x0000000916167836 */ /* 0x000fe20000000000 */
[----:B------:R-:W-:Y:S01]  /*16a0*/  LOP3.LUT R16, R8, 0x76cf5d0a, R27, 0x96, !PT ;  /* 0x76cf5d0a08107812 */ /* 0x000fe200078e961b */
[----:B------:R-:W-:Y:S01]  /*16b0*/  UIADD3 UR5, UPT, UPT, UR5, 0x7, URZ ;  /* 0x0000000705057890 */ /* 0x000fe2000fffe0ff */
[----:B------:R-:W-:Y:S01]  /*16c0*/  LOP3.LUT R18, R2, UR7, RZ, 0x3c, !PT ;  /* 0x0000000702127c12 */ /* 0x000fe2000f8e3cff */
[----:B------:R-:W-:Y:S01]  /*16d0*/  IMAD.WIDE.U32 R28, R11, -0x326172a9, RZ ;  /* 0xcd9e8d570b1c7825 */ /* 0x000fe200078e00ff */
[----:B------:R-:W-:Y:S01]  /*16e0*/  LOP3.LUT R23, R23, 0x3, RZ, 0xc0, !PT ;  /* 0x0000000317177812 */ /* 0x000fe200078ec0ff */
[----:B------:R-:W-:-:S02]  /*16f0*/  UIMAD.WIDE.U32 UR6, UR6, -0x2daee0ad, URZ ;  /* 0xd2511f53060678a5 */ /* 0x000fc4000f8e00ff */
[----:B------:R-:W-:Y:S01]  /*1700*/  IMAD.WIDE.U32 R16, R16, -0x326172a9, RZ ;  /* 0xcd9e8d5710107825 */ /* 0x000fe200078e00ff */
[----:B------:R-:W-:-:S03]  /*1710*/  LOP3.LUT R29, R20, 0x3c7e9eab, R29, 0x96, !PT ;  /* 0x3c7e9eab141d7812 */ /* 0x000fc600078e961d */
[----:B------:R-:W-:Y:S01]  /*1720*/  IDP.4A.U8.U8 R5, R13, UR9, R22 ;  /* 0x000000090d057c26 */ /* 0x000fe20008000016 */
[----:B------:R-:W-:Y:S01]  /*1730*/  LOP3.LUT R27, R28, 0xdab61864, R17, 0x96, !PT ;  /* 0xdab618641c1b7812 */ /* 0x000fe200078e9611 */
[----:B------:R-:W-:-:S05]  /*1740*/  IMAD.WIDE.U32 R28, R29, -0x2daee0ad, RZ ;  /* 0xd2511f531d1c7825 */ /* 0x000fca00078e00ff */
[----:B------:R-:W-:Y:S01]  /*1750*/  LOP3.LUT R29, R26, 0x32370b8f, R29, 0x96, !PT ;  /* 0x32370b8f1a1d7812 */ /* 0x000fe200078e961d */
        /* <DEDUP_REMOVED lines=20> */
[----:B------:R-:W-:-:S03]  /*18a0*/  LOP3.LUT R11, R28, 0xf1cb7901, R27, 0x96, !PT ;  /* 0xf1cb79011c0b7812 */ /* 0x000fc600078e961b */
[----:B------:R-:W-:Y:S01]  /*18b0*/  IMAD R22, R17, -0x326172a9, RZ ;  /* 0xcd9e8d5711167824 */ /* 0x000fe200078e02ff */
[----:B------:R-:W-:Y:S01]  /*18c0*/  LOP3.LUT R13, R26, R13, RZ, 0x3c, !PT ;  /* 0x0000000d1a0d7212 */ /* 0x000fe200078e3cff */
[----:B------:R-:W-:-:S04]  /*18d0*/  IMAD.HI.U32 R15, R11, -0x2daee0ad, RZ ;  /* 0xd2511f530b0f7827 */ /* 0x000fc800078e00ff */
[----:B------:R-:W-:Y:S01]  /*18e0*/  IMAD R11, R11, -0x2daee0ad, RZ ;  /* 0xd2511f530b0b7824 */ /* 0x000fe200078e02ff */
[----:B------:R-:W-:Y:S01]  /*18f0*/  LOP3.LUT R15, R16, 0x96a522ad, R15, 0x96, !PT ;  /* 0x96a522ad100f7812 */ /* 0x000fe200078e960f */
[----:B------:R-:W-:-:S05]  /*1900*/  IMAD.HI.U32 R16, R19, -0x55555555, RZ ;  /* 0xaaaaaaab13107827 */ /* 0x000fca00078e00ff */
[----:B------:R-:W-:Y:S01]  /*1910*/  SHF.R.U32.HI R20, RZ, 0x2, R16 ;  /* 0x00000002ff147819 */ /* 0x000fe20000011610 */
[----:B------:R-:W-:-:S04]  /*1920*/  IMAD.WIDE.U32 R16, R18, -0x326172a9, RZ ;  /* 0xcd9e8d5712107825 */ /* 0x000fc800078e00ff */
[----:B------:R-:W-:Y:S01]  /*1930*/  IMAD R20, R20, -0x6, R19 ;  /* 0xfffffffa14147824 */ /* 0x000fe200078e0213 */
[----:B------:R-:W-:Y:S01]  /*1940*/  LOP3.LUT R24, R10, 0x9e4724f2, R17, 0x96, !PT ;  /* 0x9e4724f20a187812 */ /* 0x000fe200078e9611 */
[----:B------:R-:W-:Y:S02]  /*1950*/  VIADD R18, R23, 0x9 ;  /* 0x0000000917127836 */ /* 0x000fe40000000000 */
[----:B------:R-:W-:Y:S01]  /*1960*/  IMAD.HI.U32 R19, R22, -0x55555555, RZ ;  /* 0xaaaaaaab16137827 */ /* 0x000fe200078e00ff */
[----:B------:R-:W-:-:S03]  /*1970*/  IADD3 R26, PT, PT, R20, 0x6, R7 ;  /* 0x00000006141a7810 */ /* 0x000fc60007ffe007 */
[----:B------:R-:W-:Y:S01]  /*1980*/  VIADD R23, R3, 0x76f35df9 ;  /* 0x76f35df903177836 */ /* 0x000fe20000000000 */
[----:B------:R-:W-:Y:S01]  /*1990*/  SHF.R.U32.HI R17, RZ, 0x2, R19 ;  /* 0x00000002ff117819 */ /* 0x000fe20000011613 */
[----:B------:R-:W-:Y:S01]  /*19a0*/  IDP.4A.U8.U8 R21, R21, UR9, R18 ;  /* 0x0000000915157c26 */ /* 0x000fe20008000012 */
[----:B------:R-:W-:Y:S01]  /*19b0*/  ISETP.GT.U32.AND P0, PT, R5, R26, PT ;  /* 0x0000001a0500720c */ /* 0x000fe20003f04070 */
[----:B------:R-:W-:Y:S01]  /*19c0*/  IMAD.WIDE.U32 R18, R24, -0x2daee0ad, RZ ;  /* 0xd2511f5318127825 */ /* 0x000fe200078e00ff */
[----:B------:R-:W-:-:S03]  /*19d0*/  LOP3.LUT R23, R23, 0xbb67ae85, R9, 0x96, !PT ;  /* 0xbb67ae8517177812 */ /* 0x000fc600078e9609 */
[----:B------:R-:W-:Y:S01]  /*19e0*/  IMAD R22, R17, -0x6, R22 ;  /* 0xfffffffa11167824 */ /* 0x000fe200078e0216 */
[----:B------:R-:W-:Y:S01]  /*19f0*/  LOP3.LUT R17, R8, 0x76cf5d0a, R19, 0x96, !PT ;  /* 0x76cf5d0a08117812 */ /* 0x000fe200078e9613 */
[----:B------:R-:W-:-:S04]  /*1a00*/  IMAD.WIDE.U32 R24, R23, -0x326172a9, RZ ;  /* 0xcd9e8d5717187825 */ /* 0x000fc800078e00ff */
[----:B------:R-:W-:Y:S01]  /*1a10*/  IMAD.HI.U32 R7, R11, -0x55555555, RZ ;  /* 0xaaaaaaab0b077827 */ /* 0x000fe200078e00ff */
[----:B------:R-:W-:-:S03]  /*1a20*/  LOP3.LUT R25, R16, 0x3c7e9eab, R25, 0x96, !PT ;  /* 0x3c7e9eab10197812 */ /* 0x000fc600078e9619 */
[----:B------:R-:W-:-:S04]  /*1a30*/  IMAD.WIDE.U32 R16, R17, -0x326172a9, RZ ;  /* 0xcd9e8d5711107825 */ /* 0x000fc800078e00ff */
[----:B------:R-:W-:Y:S01]  /*1a40*/  VIADD R5, R6, 0x1 ;  /* 0x0000000106057836 */ /* 0x000fe20000000000 */
[----:B------:R-:W-:Y:S01]  /*1a50*/  LOP3.LUT R19, R24, 0xdab61864, R17, 0x96, !PT ;  /* 0xdab6186418137812 */ /* 0x000fe200078e9611 */
[----:B------:R-:W-:Y:S01]  /*1a60*/  IMAD.WIDE.U32 R24, R25, -0x2daee0ad, RZ ;  /* 0xd2511f5319187825 */ /* 0x000fe200078e00ff */
[----:B------:R-:W-:-:S03]  /*1a70*/  @!P1 IADD3 R5, PT, PT, R6, RZ, RZ ;  /* 0x000000ff06059210 */ /* 0x000fc60007ffe0ff */
[----:B------:R-:W-:Y:S01]  /*1a80*/  IMAD.MOV.U32 R26, RZ, RZ, R8 ;  /* 0x000000ffff1a7224 */ /* 0x000fe200078e0008 */
        /* <DEDUP_REMOVED lines=20> */
[----:B------:R-:W-:Y:S01]  /*1bd0*/  LOP3.LUT R24, R24, 0xf1cb7901, R19, 0x96, !PT ;  /* 0xf1cb790118187812 */ /* 0x000fe200078e9613 */
[----:B------:R-:W-:-:S04]  /*1be0*/  IMAD.HI.U32 R19, R17, -0x326172a9, RZ ;  /* 0xcd9e8d5711137827 */ /* 0x000fc800078e00ff */
[----:B------:R-:W-:Y:S01]  /*1bf0*/  IMAD R17, R17, -0x326172a9, RZ ;  /* 0xcd9e8d5711117824 */ /* 0x000fe200078e02ff */
[----:B------:R-:W-:Y:S01]  /*1c00*/  LOP3.LUT R18, R18, 0x9002f2ba, R19, 0x96, !PT ;  /* 0x9002f2ba12127812 */ /* 0x000fe200078e9613 */
[----:B------:R-:W-:-:S05]  /*1c10*/  IMAD.HI.U32 R19, R24, -0x2daee0ad, RZ ;  /* 0xd2511f5318137827 */ /* 0x000fca00078e00ff */
[----:B------:R-:W-:Y:S01]  /*1c20*/  LOP3.LUT R16, R16, 0x96a522ad, R19, 0x96, !PT ;  /* 0x96a522ad10107812 */ /* 0x000fe200078e9613 */
[----:B------:R-:W-:-:S05]  /*1c30*/  IMAD.HI.U32 R19, R17, -0x55555555, RZ ;  /* 0xaaaaaaab11137827 */ /* 0x000fca00078e00ff */
[----:B------:R-:W-:Y:S02]  /*1c40*/  SHF.R.U32.HI R28, RZ, 0x2, R19 ;  /* 0x00000002ff1c7819 */ /* 0x000fe40000011613 */
[----:B------:R-:W-:Y:S02]  /*1c50*/  LOP3.LUT R19, R13, 0x9002f2ba, RZ, 0x3c, !PT ;  /* 0x9002f2ba0d137812 */ /* 0x000fe400078e3cff */
[----:B------:R-:W-:Y:S01]  /*1c60*/  SHF.R.U32.HI R13, RZ, 0x16, R13 ;  /* 0x00000016ff0d7819 */ /* 0x000fe2000001160d */
[----:B------:R-:W-:Y:S01]  /*1c70*/  IMAD R20, R28, -0x6, R17 ;  /* 0xfffffffa1c147824 */ /* 0x000fe200078e0211 */
[----:B------:R-:W-:Y:S01]  /*1c80*/  SHF.R.U32.HI R28, RZ, 0x2, R7 ;  /* 0x00000002ff1c7819 */ /* 0x000fe20000011607 */
[----:B------:R-:W-:Y:S01]  /*1c90*/  IMAD.HI.U32 R17, R18, -0x55555555, RZ ;  /* 0xaaaaaaab12117827 */ /* 0x000fe200078e00ff */
[----:B------:R-:W-:-:S03]  /*1ca0*/  LOP3.LUT R13, R13, 0x3, RZ, 0xc0, !PT ;  /* 0x000000030d0d7812 */ /* 0x000fc600078ec0ff */
[----:B------:R-:W-:Y:S01]  /*1cb0*/  IMAD.HI.U32 R7, R15, -0x55555555, RZ ;  /* 0xaaaaaaab0f077827 */ /* 0x000fe200078e00ff */
[----:B------:R-:W-:-:S03]  /*1cc0*/  SHF.R.U32.HI R17, RZ, 0x2, R17 ;  /* 0x00000002ff117819 */ /* 0x000fc60000011611 */
[----:B------:R-:W-:Y:S02]  /*1cd0*/  IMAD R23, R28, -0x6, R11 ;  /* 0xfffffffa1c177824 */ /* 0x000fe400078e020b */
[----:B------:R-:W-:Y:S01]  /*1ce0*/  IMAD R11, R17, -0x6, R18 ;  /* 0xfffffffa110b7824 */ /* 0x000fe200078e0212 */
[----:B------:R-:W-:Y:S01]  /*1cf0*/  SHF.R.U32.HI R18, RZ, 0x2, R7 ;  /* 0x00000002ff127819 */ /* 0x000fe20000011607 */
[----:B------:R-:W-:Y:S01]  /*1d00*/  IMAD.HI.U32 R17, R16, -0x55555555, RZ ;  /* 0xaaaaaaab10117827 */ /* 0x000fe200078e00ff */
[----:B------:R-:W-:-:S03]  /*1d10*/  LOP3.LUT R7, R2, UR7, RZ, 0x3c, !PT ;  /* 0x0000000702077c12 */ /* 0x000fc6000f8e3cff */
[----:B------:R-:W-:Y:S01]  /*1d20*/  IMAD R18, R18, -0x6, R15 ;  /* 0xfffffffa12127824 */ /* 0x000fe200078e020f */
[----:B------:R-:W-:Y:S01]  /*1d30*/  SHF.R.U32.HI R17, RZ, 0x2, R17 ;  /* 0x00000002ff117819 */ /* 0x000fe20000011611 */
[----:B------:R-:W-:-:S03]  /*1d40*/  IMAD.WIDE.U32 R6, R7, -0x326172a9, RZ ;  /* 0xcd9e8d5707067825 */ /* 0x000fc600078e00ff */
[----:B------:R-:W-:Y:S01]  /*1d50*/  IADD3 R23, PT, PT, R22, R18, R23 ;  /* 0x0000001216177210 */ /* 0x000fe20007ffe017 */
[----:B------:R-:W-:Y:S01]  /*1d60*/  IMAD R15, R17, -0x6, R16 ;  /* 0xfffffffa110f7824 */ /* 0x000fe200078e0210 */
[----:B------:R-:W-:Y:S01]  /*1d70*/  LOP3.LUT R16, R10, 0x9e4724f2, R7, 0x96, !PT ;  /* 0x9e4724f20a107812 */ /* 0x000fe200078e9607 */
[----:B------:R-:W-:Y:S01]  /*1d80*/  VIADD R17, R3, 0xd2511f53 ;  /* 0xd2511f5303117836 */ /* 0x000fe20000000000 */
[----:B------:R-:W-:Y:S01]  /*1d90*/  SHF.R.U32.HI R7, RZ, 0x2, R19 ;  /* 0x00000002ff077819 */ /* 0x000fe20000011613 */
[----:B------:R-:W-:Y:S01]  /*1da0*/  VIADD R13, R13, 0x9 ;  /* 0x000000090d0d7836 */ /* 0x000fe20000000000 */
[----:B------:R-:W-:Y:S02]  /*1db0*/  LOP3.LUT R22, R19, 0x3030303, RZ, 0xc0, !PT ;  /* 0x0303030313167812 */ /* 0x000fe400078ec0ff */
[----:B------:R-:W-:Y:S01]  /*1dc0*/  LOP3.LUT R18, R17, 0xbb67ae85, R9, 0x96, !PT ;  /* 0xbb67ae8511127812 */ /* 0x000fe200078e9609 */
[----:B------:R-:W-:Y:S01]  /*1dd0*/  IMAD.WIDE.U32 R16, R16, -0x2daee0ad, RZ ;  /* 0xd2511f5310107825 */ /* 0x000fe200078e00ff */
[----:B------:R-:W-:-:S02]  /*1de0*/  LOP3.LUT R7, R7, 0x3030303, RZ, 0xc0, !PT ;  /* 0x0303030307077812 */ /* 0x000fc400078ec0ff */
[----:B------:R-:W-:Y:S01]  /*1df0*/  IADD3 R20, PT, PT, R20, R23, R11 ;  /* 0x0000001714147210 */ /* 0x000fe20007ffe00b */
[----:B------:R-:W-:Y:S01]  /*1e00*/  IMAD.WIDE.U32 R18, R18, -0x326172a9, RZ ;  /* 0xcd9e8d5712127825 */ /* 0x000fe200078e00ff */
[----:B------:R-:W-:Y:S02]  /*1e10*/  IADD3 R3, PT, PT, R3, -0x3fc824bb, RZ ;  /* 0xc037db4503037810 */ /* 0x000fe40007ffe0ff */
[----:B------:R-:W-:Y:S01]  /*1e20*/  IADD3 R20, PT, PT, R15, 0x6, R20 ;  /* 0x000000060f147810 */ /* 0x000fe20007ffe014 */
[----:B------:R-:W-:Y:S01]  /*1e30*/  IMAD.IADD R22, R22, 0x1, R7 ;  /* 0x0000000116167824 */ /* 0x000fe200078e0207 */
[----:B------:R-:W-:Y:S02]  /*1e40*/  LOP3.LUT R7, R8, 0x76cf5d0a, R17, 0x96, !PT ;  /* 0x76cf5d0a08077812 */ /* 0x000fe400078e9611 */
[----:B------:R-:W-:Y:S01]  /*1e50*/  LOP3.LUT R19, R6, 0x3c7e9eab, R19, 0x96, !PT ;  /* 0x3c7e9eab06137812 */ /* 0x000fe200078e9613 */
[----:B------:R-:W-:Y:S02]  /*1e60*/  IDP.4A.U8.U8 R13, R22, UR9, R13 ;  /* 0x00000009160d7c26 */ /* 0x000fe4000800000d */
[----:B------:R-:W-:-:S05]  /*1e70*/  IMAD.WIDE.U32 R6, R7, -0x326172a9, RZ ;  /* 0xcd9e8d5707067825 */ /* 0x000fca00078e00ff */
        /* <DEDUP_REMOVED lines=24> */
[----:B------:R-:W-:Y:S01]  /*2000*/  IMAD.HI.U32 R18, R14, -0x55555555, RZ ;  /* 0xaaaaaaab0e127827 */ /* 0x000fe200078e00ff */
[----:B------:R-:W-:-:S03]  /*2010*/  LOP3.LUT R16, R16, 0x9002f2ba, R19, 0x96, !PT ;  /* 0x9002f2ba10107812 */ /* 0x000fc600078e9613 */
[----:B------:R-:W-:Y:S01]  /*2020*/  IMAD R7, R7, -0x326172a9, RZ ;  /* 0xcd9e8d5707077824 */ /* 0x000fe200078e02ff */
[----:B------:R-:W-:Y:S01]  /*2030*/  SHF.R.U32.HI R19, RZ, 0x2, R18 ;  /* 0x00000002ff137819 */ /* 0x000fe20000011612 */
[----:B------:R-:W-:-:S04]  /*2040*/  IMAD.HI.U32 R25, R16, -0x55555555, RZ ;  /* 0xaaaaaaab10197827 */ /* 0x000fc800078e00ff */
[----:B------:R-:W-:Y:S01]  /*2050*/  IMAD R19, R19, -0x6, R14 ;  /* 0xfffffffa13137824 */ /* 0x000fe200078e020e */
[----:B------:R-:W-:Y:S01]  /*2060*/  SHF.R.U32.HI R25, RZ, 0x2, R25 ;  /* 0x00000002ff197819 */ /* 0x000fe20000011619 */
[----:B------:R-:W-:-:S04]  /*2070*/  IMAD.HI.U32 R14, R7, -0x55555555, RZ ;  /* 0xaaaaaaab070e7827 */ /* 0x000fc800078e00ff */
[----:B------:R-:W-:Y:S01]  /*2080*/  IMAD R25, R25, -0x6, R16 ;  /* 0xfffffffa19197824 */ /* 0x000fe200078e0210 */
[----:B------:R-:W-:Y:S01]  /*2090*/  SHF.R.U32.HI R14, RZ, 0x2, R14 ;  /* 0x00000002ff0e7819 */ /* 0x000fe2000001160e */
[----:B------:R-:W-:-:S03]  /*20a0*/  IMAD.WIDE.U32 R16, R17, -0x2daee0ad, RZ ;  /* 0xd2511f5311107825 */ /* 0x000fc600078e00ff */
[----:B------:R-:W-:Y:S01]  /*20b0*/  IADD3 R12, PT, PT, R25, R19, R12 ;  /* 0x00000013190c7210 */ /* 0x000fe20007ffe00c */
[----:B------:R-:W-:Y:S01]  /*20c0*/  IMAD R7, R14, -0x6, R7 ;  /* 0xfffffffa0e077824 */ /* 0x000fe200078e0207 */
[----:B------:R-:W-:Y:S01]  /*20d0*/  LOP3.LUT R6, R6, 0x96a522ad, R17, 0x96, !PT ;  /* 0x96a522ad06067812 */ /* 0x000fe200078e9611 */
[----:B------:R-:W-:-:S04]  /*20e0*/  IMAD.HI.U32 R18, R16, -0x55555555, RZ ;  /* 0xaaaaaaab10127827 */ /* 0x000fc800078e00ff */
[----:B------:R-:W-:Y:S01]  /*20f0*/  IMAD.HI.U32 R17, R6, -0x55555555, RZ ;  /* 0xaaaaaaab06117827 */ /* 0x000fe200078e00ff */
[----:B------:R-:W-:-:S04]  /*2100*/  SHF.R.U32.HI R19, RZ, 0x2, R18 ;  /* 0x00000002ff137819 */ /* 0x000fc80000011612 */
[----:B------:R-:W-:Y:S01]  /*2110*/  SHF.R.U32.HI R17, RZ, 0x2, R17 ;  /* 0x00000002ff117819 */ /* 0x000fe20000011611 */
[----:B------:R-:W-:-:S04]  /*2120*/  IMAD R16, R19, -0x6, R16 ;  /* 0xfffffffa13107824 */ /* 0x000fc800078e0210 */
[----:B------:R-:W-:Y:S01]  /*2130*/  IMAD R17, R17, -0x6, R6 ;  /* 0xfffffffa11117824 */ /* 0x000fe200078e0206 */
[----:B------:R-:W-:Y:S01]  /*2140*/  IADD3 R6, PT, PT, R5, 0x1, RZ ;  /* 0x0000000105067810 */ /* 0x000fe20007ffe0ff */
[----:B------:R-:W-:Y:S01]  /*2150*/  @!P0 IMAD.MOV R6, RZ, RZ, R5 ;  /* 0x000000ffff068224 */ /* 0x000fe200078e0205 */
[----:B------:R-:W-:Y:S02]  /*2160*/  ISETP.GT.U32.AND P0, PT, R13, R20, PT ;  /* 0x000000140d00720c */ /* 0x000fe40003f04070 */
[----:B------:R-:W-:Y:S01]  /*2170*/  IADD3 R7, PT, PT, R17, R12, R7 ;  /* 0x0000000c11077210 */ /* 0x000fe20007ffe007 */
[----:B------:R-:W-:Y:S01]  /*2180*/  VIADD R5, R6, 0x1 ;  /* 0x0000000106057836 */ /* 0x000fe20000000000 */
[----:B------:R-:W-:Y:S02]  /*2190*/  MOV R17, R9 ;  /* 0x0000000900117202 */ /* 0x000fe40000000f00 */
[----:B------:R-:W-:-:S04]  /*21a0*/  IADD3 R16, PT, PT, R16, 0x6, R7 ;  /* 0x0000000610107810 */ /* 0x000fc80007ffe007 */
[----:B------:R-:W-:Y:S01]  /*21b0*/  ISETP.GT.U32.AND P1, PT, R21, R16, PT ;  /* 0x000000101500720c */ /* 0x000fe20003f24070 */
[----:B------:R-:W-:-:S12]  /*21c0*/  IMAD.MOV.U32 R16, RZ, RZ, R10 ;  /* 0x000000ffff107224 */ /* 0x000fd800078e000a */
[----:B------:R-:W-:-:S05]  /*21d0*/  @!P1 IADD3 R5, PT, PT, R6, RZ, RZ ;  /* 0x000000ff06059210 */ /* 0x000fca0007ffe0ff */
[----:B------:R-:W-:Y:S02]  /*21e0*/  VIADD R6, R5, 0x1 ;  /* 0x0000000105067836 */ /* 0x000fe40000000000 */
[----:B------:R-:W-:Y:S01]  /*21f0*/  @!P0 IMAD.MOV R6, RZ, RZ, R5 ;  /* 0x000000ffff068224 */ /* 0x000fe200078e0205 */
[----:B------:R-:W-:Y:S06]  /*2200*/  BRA.U UP0, `(.L_x_1) ;  /* 0xffffffe5004c7547 */ /* 0x000fec000b83ffff */
[----:B------:R-:W0:Y:S01]  /*2210*/  LDC.64 R2, c[0x0][0x380] ;  /* 0x0000e000ff027b82 */ /* 0x000e220000000a00 */
[----:B------:R-:W-:-:S05]  /*2220*/  IMAD.MOV.U32 R7, RZ, RZ, RZ ;  /* 0x000000ffff077224 */ /* 0x000fca00078e00ff */
[----:B0-----:R-:W-:Y:S01]  /*2230*/  REDG.E.ADD.64.STRONG.GPU desc[UR10][R2.64], R6 ;  /* 0x000000060200798e */ /* 0x001fe2000c12e50a */
[----:B------:R-:W-:Y:S05]  /*2240*/  EXIT ;  /* 0x000000000000794d */ /* 0x000fea0003800000 */
.L_x_2:
[----:B------:R-:W-:-:S00]  /*2250*/  BRA `(.L_x_2) ;  /* 0xfffffffc00fc7947 */ /* 0x000fc0000383ffff */
[----:B------:R-:W-:-:S00]  /*2260*/  NOP ;  /* 0x0000000000007918 */ /* 0x000fc00000000000 */
        /* <DEDUP_REMOVED lines=9> */
.L_x_3:


//--------------------- .nv.global.init           --------------------------
	.section	.nv.global.init,"aw",@progbits
	.align	4
.nv.global.init:
	.type		mrg32k3aM1SubSeq,@object
	.size		mrg32k3aM1SubSeq,(mrg32k3aM2SubSeq - mrg32k3aM1SubSeq)
mrg32k3aM1SubSeq:
        /*0000*/ 	.byte	0x0b, 0xcc, 0xee, 0x04, 0x73, 0x29, 0x8b, 0x6f, 0xf6, 0x53, 0x03, 0xf6, 0x23, 0xf6, 0xea, 0xda
        /* <DEDUP_REMOVED lines=125> */
	.type		mrg32k3aM2SubSeq,@object
	.size		mrg32k3aM2SubSeq,(mrg32k3aM1 - mrg32k3aM2SubSeq)
mrg32k3aM2SubSeq:
        /* <DEDUP_REMOVED lines=126> */
	.type		mrg32k3aM1,@object
	.size		mrg32k3aM1,(mrg32k3aM1Seq - mrg32k3aM1)
mrg32k3aM1:
        /* <DEDUP_REMOVED lines=144> */
	.type		mrg32k3aM1Seq,@object
	.size		mrg32k3aM1Seq,(mrg32k3aM2 - mrg32k3aM1Seq)
mrg32k3aM1Seq:
        /* <DEDUP_REMOVED lines=144> */
	.type		mrg32k3aM2,@object
	.size		mrg32k3aM2,(mrg32k3aM2Seq - mrg32k3aM2)
mrg32k3aM2:
        /* <DEDUP_REMOVED lines=144> */
	.type		mrg32k3aM2Seq,@object
	.size		mrg32k3aM2Seq,(precalc_xorwow_matrix - mrg32k3aM2Seq)
mrg32k3aM2Seq:
        /* <DEDUP_REMOVED lines=144> */
	.type		precalc_xorwow_matrix,@object
	.size		precalc_xorwow_matrix,(precalc_xorwow_offset_matrix - precalc_xorwow_matrix)
precalc_xorwow_matrix:
        /* <DEDUP_REMOVED lines=6400> */
	.type		precalc_xorwow_offset_matrix,@object
	.size		precalc_xorwow_offset_matrix,(.L_1 - precalc_xorwow_offset_matrix)
precalc_xorwow_offset_matrix:
        /* <DEDUP_REMOVED lines=6400> */
.L_1:


//--------------------- .nv.shared.reserved.0     --------------------------
	.section	.nv.shared.reserved.0,"aw",@nobits
	.weak		__nv_reservedSMEM_offset_0_alias
	.size		__nv_reservedSMEM_offset_0_alias, 0, 64
	.other		__nv_reservedSMEM_offset_0_alias,@"STO_CUDA_RESERVED_SHARED STV_DEFAULT"
__nv_reservedSMEM_offset_0_alias:
	.zero		0
	.zero		64


//--------------------- .nv.constant0._Z4gamePy   --------------------------
	.section	.nv.constant0._Z4gamePy,"a",@progbits
	.sectionflags	@""
	.align	4
.nv.constant0._Z4gamePy:
	.zero		904


//--------------------- SYMBOLS --------------------------

	.type		.nv.reservedSmem.offset0,@object
	.size		.nv.reservedSmem.offset0,0x4
